	.target	sm_100a

	.elftype	@"ET_EXEC"


//--------------------- .note.nv.tkinfo           --------------------------
	.section	.note.nv.tkinfo,"",@"SHT_NOTE"
	.sectionflags	@"SHF_NOTE_NV_TKINFO"
	.tkinfo
        /*0018*/ 	.word	0x00000002
        /*0030*/ 	.string	""
        /*0030*/ 	.string	"ptxas"
        /*0030*/ 	.string	"Cuda compilation tools, release 13.0, V13.0.88"
        /*0030*/ 	.string	"Build cuda_13.0.r13.0/compiler.36424714_0"
        /*0030*/ 	.string	"-arch sm_100a -m 64 "



//--------------------- .note.nv.cuinfo           --------------------------
	.section	.note.nv.cuinfo,"",@"SHT_NOTE"
	.sectionflags	@"SHF_NOTE_NV_CUINFO"
        /*0018*/ 	.short	0x0002
        /*001a*/ 	.short	0x0064
        /*001c*/ 	.short	0x0082
	.zero		2


//--------------------- .nv.info                  --------------------------
	.section	.nv.info,"",@"SHT_CUDA_INFO"
	.align	4


	//----- nvinfo : EIATTR_REGCOUNT
	.align		4
        /*0000*/ 	.byte	0x04, 0x2f
        /*0002*/ 	.short	(.L_19 - .L_18)
	.align		4
.L_18:
        /*0004*/ 	.word	index@(_ZN7cutlass13device_kernelINS_4gemm6kernel13GemmUniversalIN4cute5tupleIJiiiiEEENS1_10collective13CollectiveMmaINS1_35MainloopSm100TmaUmmaWarpSpecializedILi8ELi2ELi4ENS5_IJNS4_1CILi2EEENSA_ILi1EEESC_EEEEENS5_IJNSA_ILi128EEENSA_ILi256EEENSA_ILi64EEEEEENS_10bfloat16_tENS5_IJlSC_lEEESJ_SK_NS4_8TiledMMAINS4_8MMA_AtomIJNS4_26SM100_MMA_F16BF16_2x1SM_SSISJ_SJ_fLi128ELi256ELNS4_4UMMA5MajorE0ELSP_0ELNSO_7ScaleInE0ELSQ_0EEEEEENS4_6LayoutINS5_IJSC_SC_SC_EEENS5_IJNSA_ILi0EEESV_SV_EEEEENS5_IJNS4_10UnderscoreESY_SY_EEEEENS4_18SM100_TMA_2SM_LOADENS4_14ComposedLayoutINS4_7SwizzleILi3ELi4ELi3EEENS4_18smem_ptr_flag_bitsILi16EEENST_INS5_IJNSA_ILi8EEESH_EEENS5_IJSH_SC_EEEEEEEvNS4_8identityES11_S1B_vS1C_EENS_8epilogue10collective18CollectiveEpilogueINS1E_23Sm100TmaWarpSpecializedILi4ELi2ELi32ELb1ELb0EEEJNS5_IJSH_SG_SH_EEENS5_IJNST_ISH_SC_EENST_INS5_IJNSA_ILi32EEESB_EEENS5_IJSC_SF_EEEEEEEESJ_SK_SJ_SK_NS1E_6fusion15FusionCallbacksIS1I_NS1Q_13LinCombEltActINS1E_6thread4ReLuESJ_fSJ_fLNS_15FloatRoundStyleE2EEES1J_S1P_JEEENS4_5SM1004TMEM4LOAD26SM100_TMEM_LOAD_32dp32b32xENS4_13SM90_TMA_LOADENS12_INS13_ILi2ELi4ELi3EEES16_NST_INS5_IJS17_S1L_EEENS5_IJS1L_SC_EEEEEEENS4_39AutoVectorizingCopyWithAssumedAlignmentILi128EEENS4_14SM90_TMA_STOREES27_S29_S29_EEEvvEEEEvNT_6ParamsE)
        /*0008*/ 	.word	0x00000077


	//----- nvinfo : EIATTR_FRAME_SIZE
	.align		4
.L_19:
        /*000c*/ 	.byte	0x04, 0x11
        /*000e*/ 	.short	(.L_21 - .L_20)
	.align		4
.L_20:
        /*0010*/ 	.word	index@($__internal_2_$__cuda_sm10x_tcgen05_guardrail_trap_unallocated_columns_being_dealloced)
        /*0014*/ 	.word	0x00000000


	//----- nvinfo : EIATTR_FRAME_SIZE
	.align		4
.L_21:
        /*0018*/ 	.byte	0x04, 0x11
        /*001a*/ 	.short	(.L_23 - .L_22)
	.align		4
.L_22:
        /*001c*/ 	.word	index@($__internal_1_$__cuda_sm10x_tcgen05_guardrail_trap_phase_invalid_during_alloc)
        /*0020*/ 	.word	0x00000000


	//----- nvinfo : EIATTR_FRAME_SIZE
	.align		4
.L_23:
        /*0024*/ 	.byte	0x04, 0x11
        /*0026*/ 	.short	(.L_25 - .L_24)
	.align		4
.L_24:
        /*0028*/ 	.word	index@($__internal_0_$__cuda_sm10x_tcgen05_guardrail_trap_col_being_dealloced_not_returned_by_alloc)
        /*002c*/ 	.word	0x00000000


	//----- nvinfo : EIATTR_FRAME_SIZE
	.align		4
.L_25:
        /*0030*/ 	.byte	0x04, 0x11
        /*0032*/ 	.short	(.L_27 - .L_26)
	.align		4
.L_26:
        /*0034*/ 	.word	index@(_ZN7cutlass13device_kernelINS_4gemm6kernel13GemmUniversalIN4cute5tupleIJiiiiEEENS1_10collective13CollectiveMmaINS1_35MainloopSm100TmaUmmaWarpSpecializedILi8ELi2ELi4ENS5_IJNS4_1CILi2EEENSA_ILi1EEESC_EEEEENS5_IJNSA_ILi128EEENSA_ILi256EEENSA_ILi64EEEEEENS_10bfloat16_tENS5_IJlSC_lEEESJ_SK_NS4_8TiledMMAINS4_8MMA_AtomIJNS4_26SM100_MMA_F16BF16_2x1SM_SSISJ_SJ_fLi128ELi256ELNS4_4UMMA5MajorE0ELSP_0ELNSO_7ScaleInE0ELSQ_0EEEEEENS4_6LayoutINS5_IJSC_SC_SC_EEENS5_IJNSA_ILi0EEESV_SV_EEEEENS5_IJNS4_10UnderscoreESY_SY_EEEEENS4_18SM100_TMA_2SM_LOADENS4_14ComposedLayoutINS4_7SwizzleILi3ELi4ELi3EEENS4_18smem_ptr_flag_bitsILi16EEENST_INS5_IJNSA_ILi8EEESH_EEENS5_IJSH_SC_EEEEEEEvNS4_8identityES11_S1B_vS1C_EENS_8epilogue10collective18CollectiveEpilogueINS1E_23Sm100TmaWarpSpecializedILi4ELi2ELi32ELb1ELb0EEEJNS5_IJSH_SG_SH_EEENS5_IJNST_ISH_SC_EENST_INS5_IJNSA_ILi32EEESB_EEENS5_IJSC_SF_EEEEEEEESJ_SK_SJ_SK_NS1E_6fusion15FusionCallbacksIS1I_NS1Q_13LinCombEltActINS1E_6thread4ReLuESJ_fSJ_fLNS_15FloatRoundStyleE2EEES1J_S1P_JEEENS4_5SM1004TMEM4LOAD26SM100_TMEM_LOAD_32dp32b32xENS4_13SM90_TMA_LOADENS12_INS13_ILi2ELi4ELi3EEES16_NST_INS5_IJS17_S1L_EEENS5_IJS1L_SC_EEEEEEENS4_39AutoVectorizingCopyWithAssumedAlignmentILi128EEENS4_14SM90_TMA_STOREES27_S29_S29_EEEvvEEEEvNT_6ParamsE)
        /*0038*/ 	.word	0x00000000


	//----- nvinfo : EIATTR_MIN_STACK_SIZE
	.align		4
.L_27:
        /*003c*/ 	.byte	0x04, 0x12
        /*003e*/ 	.short	(.L_29 - .L_28)
	.align		4
.L_28:
        /*0040*/ 	.word	index@(_ZN7cutlass13device_kernelINS_4gemm6kernel13GemmUniversalIN4cute5tupleIJiiiiEEENS1_10collective13CollectiveMmaINS1_35MainloopSm100TmaUmmaWarpSpecializedILi8ELi2ELi4ENS5_IJNS4_1CILi2EEENSA_ILi1EEESC_EEEEENS5_IJNSA_ILi128EEENSA_ILi256EEENSA_ILi64EEEEEENS_10bfloat16_tENS5_IJlSC_lEEESJ_SK_NS4_8TiledMMAINS4_8MMA_AtomIJNS4_26SM100_MMA_F16BF16_2x1SM_SSISJ_SJ_fLi128ELi256ELNS4_4UMMA5MajorE0ELSP_0ELNSO_7ScaleInE0ELSQ_0EEEEEENS4_6LayoutINS5_IJSC_SC_SC_EEENS5_IJNSA_ILi0EEESV_SV_EEEEENS5_IJNS4_10UnderscoreESY_SY_EEEEENS4_18SM100_TMA_2SM_LOADENS4_14ComposedLayoutINS4_7SwizzleILi3ELi4ELi3EEENS4_18smem_ptr_flag_bitsILi16EEENST_INS5_IJNSA_ILi8EEESH_EEENS5_IJSH_SC_EEEEEEEvNS4_8identityES11_S1B_vS1C_EENS_8epilogue10collective18CollectiveEpilogueINS1E_23Sm100TmaWarpSpecializedILi4ELi2ELi32ELb1ELb0EEEJNS5_IJSH_SG_SH_EEENS5_IJNST_ISH_SC_EENST_INS5_IJNSA_ILi32EEESB_EEENS5_IJSC_SF_EEEEEEEESJ_SK_SJ_SK_NS1E_6fusion15FusionCallbacksIS1I_NS1Q_13LinCombEltActINS1E_6thread4ReLuESJ_fSJ_fLNS_15FloatRoundStyleE2EEES1J_S1P_JEEENS4_5SM1004TMEM4LOAD26SM100_TMEM_LOAD_32dp32b32xENS4_13SM90_TMA_LOADENS12_INS13_ILi2ELi4ELi3EEES16_NST_INS5_IJS17_S1L_EEENS5_IJS1L_SC_EEEEEEENS4_39AutoVectorizingCopyWithAssumedAlignmentILi128EEENS4_14SM90_TMA_STOREES27_S29_S29_EEEvvEEEEvNT_6ParamsE)
        /*0044*/ 	.word	0x00000000
.L_29:


//--------------------- .nv.compat                --------------------------
	.section	.nv.compat,"",@"SHT_CUDA_COMPAT_INFO"
	.align	4
        /*0000*/ 	.byte	0x02, 0x09, 0x01, 0x00, 0x02, 0x02, 0x02, 0x00, 0x02, 0x05, 0x05, 0x00, 0x03, 0x07, 0x01, 0x01
        /*0010*/ 	.byte	0x02, 0x03, 0x01, 0x00, 0x02, 0x06, 0x01, 0x00, 0x04, 0x0b, 0x08, 0x00, 0x09, 0x00, 0x00, 0x00
        /*0020*/ 	.byte	0x00, 0x00, 0x00, 0x00


//--------------------- .nv.info._ZN7cutlass13device_kernelINS_4gemm6kernel13GemmUniversalIN4cute5tupleIJiiiiEEENS1_10collective13CollectiveMmaINS1_35MainloopSm100TmaUmmaWarpSpecializedILi8ELi2ELi4ENS5_IJNS4_1CILi2EEENSA_ILi1EEESC_EEEEENS5_IJNSA_ILi128EEENSA_ILi256EEENSA_ILi64EEEEEENS_10bfloat16_tENS5_IJlSC_lEEESJ_SK_NS4_8TiledMMAINS4_8MMA_AtomIJNS4_26SM100_MMA_F16BF16_2x1SM_SSISJ_SJ_fLi128ELi256ELNS4_4UMMA5MajorE0ELSP_0ELNSO_7ScaleInE0ELSQ_0EEEEEENS4_6LayoutINS5_IJSC_SC_SC_EEENS5_IJNSA_ILi0EEESV_SV_EEEEENS5_IJNS4_10UnderscoreESY_SY_EEEEENS4_18SM100_TMA_2SM_LOADENS4_14ComposedLayoutINS4_7SwizzleILi3ELi4ELi3EEENS4_18smem_ptr_flag_bitsILi16EEENST_INS5_IJNSA_ILi8EEESH_EEENS5_IJSH_SC_EEEEEEEvNS4_8identityES11_S1B_vS1C_EENS_8epilogue10collective18CollectiveEpilogueINS1E_23Sm100TmaWarpSpecializedILi4ELi2ELi32ELb1ELb0EEEJNS5_IJSH_SG_SH_EEENS5_IJNST_ISH_SC_EENST_INS5_IJNSA_ILi32EEESB_EEENS5_IJSC_SF_EEEEEEEESJ_SK_SJ_SK_NS1E_6fusion15FusionCallbacksIS1I_NS1Q_13LinCombEltActINS1E_6thread4ReLuESJ_fSJ_fLNS_15FloatRoundStyleE2EEES1J_S1P_JEEENS4_5SM1004TMEM4LOAD26SM100_TMEM_LOAD_32dp32b32xENS4_13SM90_TMA_LOADENS12_INS13_ILi2ELi4ELi3EEES16_NST_INS5_IJS17_S1L_EEENS5_IJS1L_SC_EEEEEEENS4_39AutoVectorizingCopyWithAssumedAlignmentILi128EEENS4_14SM90_TMA_STOREES27_S29_S29_EEEvvEEEEvNT_6ParamsE --------------------------
	.section	.nv.info._ZN7cutlass13device_kernelINS_4gemm6kernel13GemmUniversalIN4cute5tupleIJiiiiEEENS1_10collective13CollectiveMmaINS1_35MainloopSm100TmaUmmaWarpSpecializedILi8ELi2ELi4ENS5_IJNS4_1CILi2EEENSA_ILi1EEESC_EEEEENS5_IJNSA_ILi128EEENSA_ILi256EEENSA_ILi64EEEEEENS_10bfloat16_tENS5_IJlSC_lEEESJ_SK_NS4_8TiledMMAINS4_8MMA_AtomIJNS4_26SM100_MMA_F16BF16_2x1SM_SSISJ_SJ_fLi128ELi256ELNS4_4UMMA5MajorE0ELSP_0ELNSO_7ScaleInE0ELSQ_0EEEEEENS4_6LayoutINS5_IJSC_SC_SC_EEENS5_IJNSA_ILi0EEESV_SV_EEEEENS5_IJNS4_10UnderscoreESY_SY_EEEEENS4_18SM100_TMA_2SM_LOADENS4_14ComposedLayoutINS4_7SwizzleILi3ELi4ELi3EEENS4_18smem_ptr_flag_bitsILi16EEENST_INS5_IJNSA_ILi8EEESH_EEENS5_IJSH_SC_EEEEEEEvNS4_8identityES11_S1B_vS1C_EENS_8epilogue10collective18CollectiveEpilogueINS1E_23Sm100TmaWarpSpecializedILi4ELi2ELi32ELb1ELb0EEEJNS5_IJSH_SG_SH_EEENS5_IJNST_ISH_SC_EENST_INS5_IJNSA_ILi32EEESB_EEENS5_IJSC_SF_EEEEEEEESJ_SK_SJ_SK_NS1E_6fusion15FusionCallbacksIS1I_NS1Q_13LinCombEltActINS1E_6thread4ReLuESJ_fSJ_fLNS_15FloatRoundStyleE2EEES1J_S1P_JEEENS4_5SM1004TMEM4LOAD26SM100_TMEM_LOAD_32dp32b32xENS4_13SM90_TMA_LOADENS12_INS13_ILi2ELi4ELi3EEES16_NST_INS5_IJS17_S1L_EEENS5_IJS1L_SC_EEEEEEENS4_39AutoVectorizingCopyWithAssumedAlignmentILi128EEENS4_14SM90_TMA_STOREES27_S29_S29_EEEvvEEEEvNT_6ParamsE,"",@"SHT_CUDA_INFO"
	.sectionflags	@""
	.align	4


	//----- nvinfo : EIATTR_CUDA_API_VERSION
	.align		4
        /*0000*/ 	.byte	0x04, 0x37
        /*0002*/ 	.short	(.L_31 - .L_30)
.L_30:
        /*0004*/ 	.word	0x00000082


	//----- nvinfo : EIATTR_KPARAM_INFO
	.align		4
.L_31:
        /*0008*/ 	.byte	0x04, 0x17
        /*000a*/ 	.short	(.L_33 - .L_32)
.L_32:
        /*000c*/ 	.word	0x00000000
        /*0010*/ 	.short	0x0000
        /*0012*/ 	.short	0x0000
        /*0014*/ 	.byte	0x00, 0xf0, 0x01, 0x20


	//----- nvinfo : EIATTR_AT_ENTRY_FRAGMENTS
	.align		4
.L_33:
        /*0018*/ 	.byte	0x04, 0x4f
        /*001a*/ 	.short	(.L_35 - .L_34)


	//   ....[0]....
.L_34:
        /*001c*/ 	.word	0x00000007


	//----- nvinfo : EIATTR_RESERVED_SMEM_USED
	.align		4
.L_35:
        /*0020*/ 	.byte	0x01, 0x41
	.zero		2


	//----- nvinfo : EIATTR_SPARSE_MMA_MASK
	.align		4
        /*0024*/ 	.byte	0x03, 0x50
        /*0026*/ 	.short	0x0000


	//----- nvinfo : EIATTR_TCGEN05_2CTA_USED
	.align		4
        /*0028*/ 	.byte	0x01, 0x52
	.zero		2


	//----- nvinfo : EIATTR_MAXREG_COUNT
	.align		4
        /*002c*/ 	.byte	0x03, 0x1b
        /*002e*/ 	.short	0x00ff


	//----- nvinfo : EIATTR_NUM_BARRIERS
	.align		4
        /*0030*/ 	.byte	0x02, 0x4c
        /*0032*/ 	.byte	0x07
	.zero		1


	//----- nvinfo : EIATTR_EXTERNS
	.align		4
        /*0034*/ 	.byte	0x04, 0x0f
        /*0036*/ 	.short	(.L_37 - .L_36)


	//   ....[0]....
	.align		4
.L_36:
        /*0038*/ 	.word	index@(__assertfail)


	//----- nvinfo : EIATTR_MERCURY_ISA_VERSION
	.align		4
.L_37:
        /*003c*/ 	.byte	0x03, 0x5f
        /*003e*/ 	.short	0x0101


	//----- nvinfo : EIATTR_INT_WARP_WIDE_INSTR_OFFSETS
	.align		4
        /*0040*/ 	.byte	0x04, 0x31
        /*0042*/ 	.short	(.L_39 - .L_38)


	//   ....[0]....
.L_38:
        /*0044*/ 	.word	0x00000d60


	//   ....[1]....
        /*0048*/ 	.word	0x00000e00


	//   ....[2]....
        /*004c*/ 	.word	0x00002150


	//   ....[3]....
        /*0050*/ 	.word	0x00004260


	//   ....[4]....
        /*0054*/ 	.word	0x00004290


	//   ....[5]....
        /*0058*/ 	.word	0x000042e0


	//   ....[6]....
        /*005c*/ 	.word	0x00004c00


	//   ....[7]....
        /*0060*/ 	.word	0x00004c20


	//   ....[8]....
        /*0064*/ 	.word	0x00004d00


	//   ....[9]....
        /*0068*/ 	.word	0x00004dc0


	//   ....[10]....
        /*006c*/ 	.word	0x00004de0


	//   ....[11]....
        /*0070*/ 	.word	0x00004eb0


	//   ....[12]....
        /*0074*/ 	.word	0x00004fa0


	//   ....[13]....
        /*0078*/ 	.word	0x00004fc0


	//   ....[14]....
        /*007c*/ 	.word	0x000050c0


	//   ....[15]....
        /*0080*/ 	.word	0x00005270


	//   ....[16]....
        /*0084*/ 	.word	0x00005280


	//   ....[17]....
        /*0088*/ 	.word	0x00005410


	//----- nvinfo : EIATTR_COOP_GROUP_MASK_REGIDS
	.align		4
.L_39:
        /*008c*/ 	.byte	0x04, 0x29
        /*008e*/ 	.short	(.L_41 - .L_40)


	//   ....[0]....
.L_40:
        /*0090*/ 	.word	0xffffffff


	//   ....[1]....
        /*0094*/ 	.word	0xffffffff


	//   ....[2]....
        /*0098*/ 	.word	0xffffffff


	//   ....[3]....
        /*009c*/ 	.word	0xffffffff


	//   ....[4]....
        /*00a0*/ 	.word	0xffffffff


	//   ....[5]....
        /*00a4*/ 	.word	0xffffffff


	//   ....[6]....
        /*00a8*/ 	.word	0xffffffff


	//   ....[7]....
        /*00ac*/ 	.word	0xffffffff


	//   ....[8]....
        /*00b0*/ 	.word	0xffffffff


	//   ....[9]....
        /*00b4*/ 	.word	0xffffffff


	//   ....[10]....
        /*00b8*/ 	.word	0xffffffff


	//   ....[11]....
        /*00bc*/ 	.word	0xffffffff


	//   ....[12]....
        /*00c0*/ 	.word	0xffffffff


	//   ....[13]....
        /*00c4*/ 	.word	0xffffffff


	//----- nvinfo : EIATTR_COOP_GROUP_INSTR_OFFSETS
	.align		4
.L_41:
        /*00c8*/ 	.byte	0x04, 0x28
        /*00ca*/ 	.short	(.L_43 - .L_42)


	//   ....[0]....
.L_42:
        /*00cc*/ 	.word	0x000000c0


	//   ....[1]....
        /*00d0*/ 	.word	0x000004d0


	//   ....[2]....
        /*00d4*/ 	.word	0x000006d0


	//   ....[3]....
        /*00d8*/ 	.word	0x00000860


	//   ....[4]....
        /*00dc*/ 	.word	0x00000950


	//   ....[5]....
        /*00e0*/ 	.word	0x00000ab0


	//   ....[6]....
        /*00e4*/ 	.word	0x00000c40


	//   ....[7]....
        /*00e8*/ 	.word	0x00000e80


	//   ....[8]....
        /*00ec*/ 	.word	0x00002030


	//   ....[9]....
        /*00f0*/ 	.word	0x00003050


	//   ....[10]....
        /*00f4*/ 	.word	0x00003520


	//   ....[11]....
        /*00f8*/ 	.word	0x00003550


	//   ....[12]....
        /*00fc*/ 	.word	0x00004170


	//   ....[13]....
        /*0100*/ 	.word	0x00004380


	//----- nvinfo : EIATTR_VRC_CTA_INIT_COUNT
	.align		4
.L_43:
        /*0104*/ 	.byte	0x02, 0x4a
        /*0106*/ 	.byte	0x80
	.zero		1


	//----- nvinfo : EIATTR_SYSCALL_OFFSETS
	.align		4
        /*0108*/ 	.byte	0x04, 0x46
        /*010a*/ 	.short	(.L_45 - .L_44)


	//   ....[0]....
.L_44:
        /*010c*/ 	.word	0x00005f10


	//   ....[1]....
        /*0110*/ 	.word	0x00006000


	//   ....[2]....
        /*0114*/ 	.word	0x000067c0


	//   ....[3]....
        /*0118*/ 	.word	0x00007480


	//   ....[4]....
        /*011c*/ 	.word	0x00008120


	//   ....[5]....
        /*0120*/ 	.word	0x00008dc0


	//----- nvinfo : EIATTR_MBARRIER_INSTR_OFFSETS
	.align		4
.L_45:
        /*0124*/ 	.byte	0x04, 0x39
        /*0126*/ 	.short	(.L_47 - .L_46)


	//   ....[0]....
.L_46:
        /*0128*/ 	.word	0x000005c0
        /*012c*/ 	.word	0x000000ff
        /*0130*/ 	.word	0x00000000
        /*0134*/ 	.short	0x0100
        /*0136*/ 	.byte	0x08
	.zero		1


	//   ....[1]....
        /*0138*/ 	.word	0x000005d0
        /*013c*/ 	.word	0x000000ff
        /*0140*/ 	.word	0x00000040
        /*0144*/ 	.short	0x0100
        /*0146*/ 	.byte	0x08
	.zero		1


	//   ....[2]....
        /*0148*/ 	.word	0x000005e0
        /*014c*/ 	.word	0x000000ff
        /*0150*/ 	.word	0x00000008
        /*0154*/ 	.short	0x0100
        /*0156*/ 	.byte	0x08
	.zero		1


	//   ....[3]....
        /*0158*/ 	.word	0x000005f0
        /*015c*/ 	.word	0x000000ff
        /*0160*/ 	.word	0x00000048
        /*0164*/ 	.short	0x0100
        /*0166*/ 	.byte	0x08
	.zero		1


	//   ....[4]....
        /*0168*/ 	.word	0x00000600
        /*016c*/ 	.word	0x000000ff
        /*0170*/ 	.word	0x00000010
        /*0174*/ 	.short	0x0100
        /*0176*/ 	.byte	0x08
	.zero		1


	//   ....[5]....
        /*0178*/ 	.word	0x00000610
        /*017c*/ 	.word	0x000000ff
        /*0180*/ 	.word	0x00000050
        /*0184*/ 	.short	0x0100
        /*0186*/ 	.byte	0x08
	.zero		1


	//   ....[6]....
        /*0188*/ 	.word	0x00000620
        /*018c*/ 	.word	0x000000ff
        /*0190*/ 	.word	0x00000018
        /*0194*/ 	.short	0x0100
        /*0196*/ 	.byte	0x08
	.zero		1


	//   ....[7]....
        /*0198*/ 	.word	0x00000630
        /*019c*/ 	.word	0x000000ff
        /*01a0*/ 	.word	0x00000058
        /*01a4*/ 	.short	0x0100
        /*01a6*/ 	.byte	0x08
	.zero		1


	//   ....[8]....
        /*01a8*/ 	.word	0x00000640
        /*01ac*/ 	.word	0x000000ff
        /*01b0*/ 	.word	0x00000020
        /*01b4*/ 	.short	0x0100
        /*01b6*/ 	.byte	0x08
	.zero		1


	//   ....[9]....
        /*01b8*/ 	.word	0x00000650
        /*01bc*/ 	.word	0x000000ff
        /*01c0*/ 	.word	0x00000060
        /*01c4*/ 	.short	0x0100
        /*01c6*/ 	.byte	0x08
	.zero		1


	//   ....[10]....
        /*01c8*/ 	.word	0x00000660
        /*01cc*/ 	.word	0x000000ff
        /*01d0*/ 	.word	0x00000028
        /*01d4*/ 	.short	0x0100
        /*01d6*/ 	.byte	0x08
	.zero		1


	//   ....[11]....
        /*01d8*/ 	.word	0x00000670
        /*01dc*/ 	.word	0x000000ff
        /*01e0*/ 	.word	0x00000068
        /*01e4*/ 	.short	0x0100
        /*01e6*/ 	.byte	0x08
	.zero		1


	//   ....[12]....
        /*01e8*/ 	.word	0x00000680
        /*01ec*/ 	.word	0x000000ff
        /*01f0*/ 	.word	0x00000030
        /*01f4*/ 	.short	0x0100
        /*01f6*/ 	.byte	0x08
	.zero		1


	//   ....[13]....
        /*01f8*/ 	.word	0x00000690
        /*01fc*/ 	.word	0x000000ff
        /*0200*/ 	.word	0x00000070
        /*0204*/ 	.short	0x0100
        /*0206*/ 	.byte	0x08
	.zero		1


	//   ....[14]....
        /*0208*/ 	.word	0x000006a0
        /*020c*/ 	.word	0x000000ff
        /*0210*/ 	.word	0x00000038
        /*0214*/ 	.short	0x0100
        /*0216*/ 	.byte	0x08
	.zero		1


	//   ....[15]....
        /*0218*/ 	.word	0x000006b0
        /*021c*/ 	.word	0x000000ff
        /*0220*/ 	.word	0x00000078
        /*0224*/ 	.short	0x0100
        /*0226*/ 	.byte	0x08
	.zero		1


	//   ....[16]....
        /*0228*/ 	.word	0x000007d0
        /*022c*/ 	.word	0x000000ff
        /*0230*/ 	.word	0x00000080
        /*0234*/ 	.short	0x0100
        /*0236*/ 	.byte	0x09
	.zero		1


	//   ....[17]....
        /*0238*/ 	.word	0x000007e0
        /*023c*/ 	.word	0x000000ff
        /*0240*/ 	.word	0x000000a0
        /*0244*/ 	.short	0x0100
        /*0246*/ 	.byte	0x09
	.zero		1


	//   ....[18]....
        /*0248*/ 	.word	0x000007f0
        /*024c*/ 	.word	0x000000ff
        /*0250*/ 	.word	0x00000088
        /*0254*/ 	.short	0x0100
        /*0256*/ 	.byte	0x09
	.zero		1


	//   ....[19]....
        /*0258*/ 	.word	0x00000800
        /*025c*/ 	.word	0x000000ff
        /*0260*/ 	.word	0x000000a8
        /*0264*/ 	.short	0x0100
        /*0266*/ 	.byte	0x09
	.zero		1


	//   ....[20]....
        /*0268*/ 	.word	0x00000810
        /*026c*/ 	.word	0x000000ff
        /*0270*/ 	.word	0x00000090
        /*0274*/ 	.short	0x0100
        /*0276*/ 	.byte	0x09
	.zero		1


	//   ....[21]....
        /*0278*/ 	.word	0x00000820
        /*027c*/ 	.word	0x000000ff
        /*0280*/ 	.word	0x000000b0
        /*0284*/ 	.short	0x0100
        /*0286*/ 	.byte	0x09
	.zero		1


	//   ....[22]....
        /*0288*/ 	.word	0x00000830
        /*028c*/ 	.word	0x000000ff
        /*0290*/ 	.word	0x00000098
        /*0294*/ 	.short	0x0100
        /*0296*/ 	.byte	0x09
	.zero		1


	//   ....[23]....
        /*0298*/ 	.word	0x00000840
        /*029c*/ 	.word	0x000000ff
        /*02a0*/ 	.word	0x000000b8
        /*02a4*/ 	.short	0x0100
        /*02a6*/ 	.byte	0x09
	.zero		1


	//   ....[24]....
        /*02a8*/ 	.word	0x00000920
        /*02ac*/ 	.word	0x000000ff
        /*02b0*/ 	.word	0x000000c0
        /*02b4*/ 	.short	0x0100
        /*02b6*/ 	.byte	0x08
	.zero		1


	//   ....[25]....
        /*02b8*/ 	.word	0x00000930
        /*02bc*/ 	.word	0x000000ff
        /*02c0*/ 	.word	0x000000c8
        /*02c4*/ 	.short	0x0100
        /*02c6*/ 	.byte	0x08
	.zero		1


	//   ....[26]....
        /*02c8*/ 	.word	0x00000a60
        /*02cc*/ 	.word	0x000000ff
        /*02d0*/ 	.word	0x000000d0
        /*02d4*/ 	.short	0x0100
        /*02d6*/ 	.byte	0x08
	.zero		1


	//   ....[27]....
        /*02d8*/ 	.word	0x00000a70
        /*02dc*/ 	.word	0x000000ff
        /*02e0*/ 	.word	0x000000e0
        /*02e4*/ 	.short	0x0100
        /*02e6*/ 	.byte	0x08
	.zero		1


	//   ....[28]....
        /*02e8*/ 	.word	0x00000a80
        /*02ec*/ 	.word	0x000000ff
        /*02f0*/ 	.word	0x000000d8
        /*02f4*/ 	.short	0x0100
        /*02f6*/ 	.byte	0x08
	.zero		1


	//   ....[29]....
        /*02f8*/ 	.word	0x00000a90
        /*02fc*/ 	.word	0x000000ff
        /*0300*/ 	.word	0x000000e8
        /*0304*/ 	.short	0x0100
        /*0306*/ 	.byte	0x08
	.zero		1


	//   ....[30]....
        /*0308*/ 	.word	0x00000bb0
        /*030c*/ 	.word	0x000000ff
        /*0310*/ 	.word	0x000000f0
        /*0314*/ 	.short	0x0100
        /*0316*/ 	.byte	0x09
	.zero		1


	//   ....[31]....
        /*0318*/ 	.word	0x00000bc0
        /*031c*/ 	.word	0x000000ff
        /*0320*/ 	.word	0x00000110
        /*0324*/ 	.short	0x0100
        /*0326*/ 	.byte	0x09
	.zero		1


	//   ....[32]....
        /*0328*/ 	.word	0x00000bd0
        /*032c*/ 	.word	0x000000ff
        /*0330*/ 	.word	0x000000f8
        /*0334*/ 	.short	0x0100
        /*0336*/ 	.byte	0x09
	.zero		1


	//   ....[33]....
        /*0338*/ 	.word	0x00000be0
        /*033c*/ 	.word	0x000000ff
        /*0340*/ 	.word	0x00000118
        /*0344*/ 	.short	0x0100
        /*0346*/ 	.byte	0x09
	.zero		1


	//   ....[34]....
        /*0348*/ 	.word	0x00000bf0
        /*034c*/ 	.word	0x000000ff
        /*0350*/ 	.word	0x00000100
        /*0354*/ 	.short	0x0100
        /*0356*/ 	.byte	0x09
	.zero		1


	//   ....[35]....
        /*0358*/ 	.word	0x00000c00
        /*035c*/ 	.word	0x000000ff
        /*0360*/ 	.word	0x00000120
        /*0364*/ 	.short	0x0100
        /*0366*/ 	.byte	0x09
	.zero		1


	//   ....[36]....
        /*0368*/ 	.word	0x00000c10
        /*036c*/ 	.word	0x000000ff
        /*0370*/ 	.word	0x00000108
        /*0374*/ 	.short	0x0100
        /*0376*/ 	.byte	0x09
	.zero		1


	//   ....[37]....
        /*0378*/ 	.word	0x00000c20
        /*037c*/ 	.word	0x000000ff
        /*0380*/ 	.word	0x00000128
        /*0384*/ 	.short	0x0100
        /*0386*/ 	.byte	0x09
	.zero		1


	//   ....[38]....
        /*0388*/ 	.word	0x00000d10
        /*038c*/ 	.word	0x000000ff
        /*0390*/ 	.word	0x00000130
        /*0394*/ 	.short	0x0100
        /*0396*/ 	.byte	0x08
	.zero		1


	//   ....[39]....
        /*0398*/ 	.word	0x00000d20
        /*039c*/ 	.word	0x000000ff
        /*03a0*/ 	.word	0x00000140
        /*03a4*/ 	.short	0x0100
        /*03a6*/ 	.byte	0x08
	.zero		1


	//   ....[40]....
        /*03a8*/ 	.word	0x00000d30
        /*03ac*/ 	.word	0x000000ff
        /*03b0*/ 	.word	0x00000138
        /*03b4*/ 	.short	0x0100
        /*03b6*/ 	.byte	0x08
	.zero		1


	//   ....[41]....
        /*03b8*/ 	.word	0x00000d40
        /*03bc*/ 	.word	0x000000ff
        /*03c0*/ 	.word	0x00000148
        /*03c4*/ 	.short	0x0100
        /*03c6*/ 	.byte	0x08
	.zero		1


	//   ....[42]....
        /*03c8*/ 	.word	0x00000e30
        /*03cc*/ 	.word	0x000000ff
        /*03d0*/ 	.word	0x00000150
        /*03d4*/ 	.short	0x0100
        /*03d6*/ 	.byte	0x07
	.zero		1


	//   ....[43]....
        /*03d8*/ 	.word	0x00001820
        /*03dc*/ 	.word	0x00000002
        /*03e0*/ 	.word	0x00000140
        /*03e4*/ 	.short	0x010a
        /*03e6*/ 	.byte	0xff
	.zero		1


	//   ....[44]....
        /*03e8*/ 	.word	0x00001850
        /*03ec*/ 	.word	0x00000002
        /*03f0*/ 	.word	0x00000130
        /*03f4*/ 	.short	0x0101
        /*03f6*/ 	.byte	0xff
	.zero		1


	//   ....[45]....
        /*03f8*/ 	.word	0x00001920
        /*03fc*/ 	.word	0x000000ff
        /*0400*/ 	.word	0x00000040
        /*0404*/ 	.short	0x010a
        /*0406*/ 	.byte	0x08
	.zero		1


	//   ....[46]....
        /*0408*/ 	.word	0x00001a20
        /*040c*/ 	.word	0x000000ff
        /*0410*/ 	.word	0x00000040
        /*0414*/ 	.short	0x010a
        /*0416*/ 	.byte	0x21
	.zero		1


	//   ....[47]....
        /*0418*/ 	.word	0x00001bd0
        /*041c*/ 	.word	0x000000ff
        /*0420*/ 	.word	0x00000040
        /*0424*/ 	.short	0x010a
        /*0426*/ 	.byte	0x08
	.zero		1


	//   ....[48]....
        /*0428*/ 	.word	0x00001cf0
        /*042c*/ 	.word	0x000000ff
        /*0430*/ 	.word	0x000000c8
        /*0434*/ 	.short	0x0101
        /*0436*/ 	.byte	0x06
	.zero		1


	//   ....[49]....
        /*0438*/ 	.word	0x00001d00
        /*043c*/ 	.word	0x000000ff
        /*0440*/ 	.word	0x00000040
        /*0444*/ 	.short	0x010a
        /*0446*/ 	.byte	0x08
	.zero		1


	//   ....[50]....
        /*0448*/ 	.word	0x00001d80
        /*044c*/ 	.word	0x000000ff
        /*0450*/ 	.word	0x00000040
        /*0454*/ 	.short	0x010a
        /*0456*/ 	.byte	0x11
	.zero		1


	//   ....[51]....
        /*0458*/ 	.word	0x00001f10
        /*045c*/ 	.word	0x000000ff
        /*0460*/ 	.word	0x00000040
        /*0464*/ 	.short	0x010a
        /*0466*/ 	.byte	0x08
	.zero		1


	//   ....[52]....
        /*0468*/ 	.word	0x00002060
        /*046c*/ 	.word	0x00000002
        /*0470*/ 	.word	0x000000d0
        /*0474*/ 	.short	0x010a
        /*0476*/ 	.byte	0xff
	.zero		1


	//   ....[53]....
        /*0478*/ 	.word	0x00002120
        /*047c*/ 	.word	0x00000002
        /*0480*/ 	.word	0x00000000
        /*0484*/ 	.short	0x0101
        /*0486*/ 	.byte	0xff
	.zero		1


	//   ....[54]....
        /*0488*/ 	.word	0x00002680
        /*048c*/ 	.word	0x000000ff
        /*0490*/ 	.word	0x00000000
        /*0494*/ 	.short	0x010a
        /*0496*/ 	.byte	0x04
	.zero		1


	//   ....[55]....
        /*0498*/ 	.word	0x00002710
        /*049c*/ 	.word	0x000000ff
        /*04a0*/ 	.word	0x00000000
        /*04a4*/ 	.short	0x010a
        /*04a6*/ 	.byte	0x04
	.zero		1


	//   ....[56]....
        /*04a8*/ 	.word	0x000027a0
        /*04ac*/ 	.word	0x000000ff
        /*04b0*/ 	.word	0x00000000
        /*04b4*/ 	.short	0x010a
        /*04b6*/ 	.byte	0x04
	.zero		1


	//   ....[57]....
        /*04b8*/ 	.word	0x00002830
        /*04bc*/ 	.word	0x000000ff
        /*04c0*/ 	.word	0x00000000
        /*04c4*/ 	.short	0x010a
        /*04c6*/ 	.byte	0x04
	.zero		1


	//   ....[58]....
        /*04c8*/ 	.word	0x000028c0
        /*04cc*/ 	.word	0x000000ff
        /*04d0*/ 	.word	0x00000000
        /*04d4*/ 	.short	0x010a
        /*04d6*/ 	.byte	0x04
	.zero		1


	//   ....[59]....
        /*04d8*/ 	.word	0x00002950
        /*04dc*/ 	.word	0x000000ff
        /*04e0*/ 	.word	0x00000000
        /*04e4*/ 	.short	0x010a
        /*04e6*/ 	.byte	0x04
	.zero		1


	//   ....[60]....
        /*04e8*/ 	.word	0x000029e0
        /*04ec*/ 	.word	0x000000ff
        /*04f0*/ 	.word	0x00000000
        /*04f4*/ 	.short	0x010a
        /*04f6*/ 	.byte	0x04
	.zero		1


	//   ....[61]....
        /*04f8*/ 	.word	0x00002a80
        /*04fc*/ 	.word	0x00000000
        /*0500*/ 	.word	0x00000000
        /*0504*/ 	.short	0x010a
        /*0506*/ 	.byte	0xff
	.zero		1


	//   ....[62]....
        /*0508*/ 	.word	0x00002bb0
        /*050c*/ 	.word	0x00000000
        /*0510*/ 	.word	0x00000130
        /*0514*/ 	.short	0x010a
        /*0516*/ 	.byte	0xff
	.zero		1


	//   ....[63]....
        /*0518*/ 	.word	0x00002c20
        /*051c*/ 	.word	0x00000000
        /*0520*/ 	.word	0x00000000
        /*0524*/ 	.short	0x0101
        /*0526*/ 	.byte	0xff
	.zero		1


	//   ....[64]....
        /*0528*/ 	.word	0x00002c40
        /*052c*/ 	.word	0x000000ff
        /*0530*/ 	.word	0x000000e0
        /*0534*/ 	.short	0x010a
        /*0536*/ 	.byte	0x05
	.zero		1


	//   ....[65]....
        /*0538*/ 	.word	0x00002d60
        /*053c*/ 	.word	0x00000000
        /*0540*/ 	.word	0x000000d0
        /*0544*/ 	.short	0x010a
        /*0546*/ 	.byte	0xff
	.zero		1


	//   ....[66]....
        /*0548*/ 	.word	0x00002e60
        /*054c*/ 	.word	0x00000000
        /*0550*/ 	.word	0x00000000
        /*0554*/ 	.short	0x0101
        /*0556*/ 	.byte	0xff
	.zero		1


	//   ....[67]....
        /*0558*/ 	.word	0x00002ef0
        /*055c*/ 	.word	0x000000ff
        /*0560*/ 	.word	0x000000e0
        /*0564*/ 	.short	0x0106
        /*0566*/ 	.byte	0x05
	.zero		1


	//   ....[68]....
        /*0568*/ 	.word	0x00002f10
        /*056c*/ 	.word	0x000000ff
        /*0570*/ 	.word	0x000000e0
        /*0574*/ 	.short	0x010a
        /*0576*/ 	.byte	0x05
	.zero		1


	//   ....[69]....
        /*0578*/ 	.word	0x00002fa0
        /*057c*/ 	.word	0x000000ff
        /*0580*/ 	.word	0x000000e0
        /*0584*/ 	.short	0x0106
        /*0586*/ 	.byte	0x04
	.zero		1


	//   ....[70]....
        /*0588*/ 	.word	0x00002fe0
        /*058c*/ 	.word	0x00000000
        /*0590*/ 	.word	0x000000e0
        /*0594*/ 	.short	0x010a
        /*0596*/ 	.byte	0xff
	.zero		1


	//   ....[71]....
        /*0598*/ 	.word	0x00003220
        /*059c*/ 	.word	0x000000ff
        /*05a0*/ 	.word	0x00000008
        /*05a4*/ 	.short	0x010a
        /*05a6*/ 	.byte	0x06
	.zero		1


	//   ....[72]....
        /*05a8*/ 	.word	0x00003240
        /*05ac*/ 	.word	0x000000ff
        /*05b0*/ 	.word	0x00000008
        /*05b4*/ 	.short	0x010a
        /*05b6*/ 	.byte	0x06
	.zero		1


	//   ....[73]....
        /*05b8*/ 	.word	0x000033d0
        /*05bc*/ 	.word	0x000000ff
        /*05c0*/ 	.word	0x00000008
        /*05c4*/ 	.short	0x010a
        /*05c6*/ 	.byte	0x06
	.zero		1


	//   ....[74]....
        /*05c8*/ 	.word	0x000033f0
        /*05cc*/ 	.word	0x000000ff
        /*05d0*/ 	.word	0x00000008
        /*05d4*/ 	.short	0x010a
        /*05d6*/ 	.byte	0x06
	.zero		1


	//   ....[75]....
        /*05d8*/ 	.word	0x000034b0
        /*05dc*/ 	.word	0x000000ff
        /*05e0*/ 	.word	0x00000000
        /*05e4*/ 	.short	0x0101
        /*05e6*/ 	.byte	0x07
	.zero		1


	//   ....[76]....
        /*05e8*/ 	.word	0x000037f0
        /*05ec*/ 	.word	0x00000000
        /*05f0*/ 	.word	0x000000d0
        /*05f4*/ 	.short	0x010a
        /*05f6*/ 	.byte	0xff
	.zero		1


	//   ....[77]....
        /*05f8*/ 	.word	0x000038b0
        /*05fc*/ 	.word	0x00000000
        /*0600*/ 	.word	0x00000000
        /*0604*/ 	.short	0x0101
        /*0606*/ 	.byte	0xff
	.zero		1


	//   ....[78]....
        /*0608*/ 	.word	0x00003970
        /*060c*/ 	.word	0x000000ff
        /*0610*/ 	.word	0x00000000
        /*0614*/ 	.short	0x010a
        /*0616*/ 	.byte	0x08
	.zero		1


	//   ....[79]....
        /*0618*/ 	.word	0x00003980
        /*061c*/ 	.word	0x000000ff
        /*0620*/ 	.word	0x00000110
        /*0624*/ 	.short	0x010a
        /*0626*/ 	.byte	0x09
	.zero		1


	//   ....[80]....
        /*0628*/ 	.word	0x00003a30
        /*062c*/ 	.word	0x000000ff
        /*0630*/ 	.word	0x00000000
        /*0634*/ 	.short	0x010a
        /*0636*/ 	.byte	0x08
	.zero		1


	//   ....[81]....
        /*0638*/ 	.word	0x00003b60
        /*063c*/ 	.word	0x000000ff
        /*0640*/ 	.word	0x00000000
        /*0644*/ 	.short	0x010a
        /*0646*/ 	.byte	0x1e
	.zero		1


	//   ....[82]....
        /*0648*/ 	.word	0x00003e60
        /*064c*/ 	.word	0x000000ff
        /*0650*/ 	.word	0x00000000
        /*0654*/ 	.short	0x010a
        /*0656*/ 	.byte	0x08
	.zero		1


	//   ....[83]....
        /*0658*/ 	.word	0x00003ef0
        /*065c*/ 	.word	0x000000ff
        /*0660*/ 	.word	0x00000000
        /*0664*/ 	.short	0x010a
        /*0666*/ 	.byte	0x08
	.zero		1


	//   ....[84]....
        /*0668*/ 	.word	0x00003f80
        /*066c*/ 	.word	0x000000ff
        /*0670*/ 	.word	0x00000000
        /*0674*/ 	.short	0x010a
        /*0676*/ 	.byte	0x08
	.zero		1


	//   ....[85]....
        /*0678*/ 	.word	0x00004020
        /*067c*/ 	.word	0x00000000
        /*0680*/ 	.word	0x00000000
        /*0684*/ 	.short	0x010a
        /*0686*/ 	.byte	0xff
	.zero		1


	//   ....[86]....
        /*0688*/ 	.word	0x00004060
        /*068c*/ 	.word	0x00000000
        /*0690*/ 	.word	0x00000000
        /*0694*/ 	.short	0x010a
        /*0696*/ 	.byte	0xff
	.zero		1


	//   ....[87]....
        /*0698*/ 	.word	0x000040d0
        /*069c*/ 	.word	0x000000ff
        /*06a0*/ 	.word	0x00000000
        /*06a4*/ 	.short	0x0101
        /*06a6*/ 	.byte	0x05
	.zero		1


	//   ....[88]....
        /*06a8*/ 	.word	0x00004110
        /*06ac*/ 	.word	0x000000ff
        /*06b0*/ 	.word	0x00000150
        /*06b4*/ 	.short	0x010a
        /*06b6*/ 	.byte	0x07
	.zero		1


	//   ....[89]....
        /*06b8*/ 	.word	0x00004160
        /*06bc*/ 	.word	0x000000ff
        /*06c0*/ 	.word	0x00000000
        /*06c4*/ 	.short	0x0101
        /*06c6*/ 	.byte	0x05
	.zero		1


	//   ....[90]....
        /*06c8*/ 	.word	0x000045b0
        /*06cc*/ 	.word	0x00000000
        /*06d0*/ 	.word	0x000000d0
        /*06d4*/ 	.short	0x010a
        /*06d6*/ 	.byte	0xff
	.zero		1


	//   ....[91]....
        /*06d8*/ 	.word	0x00004670
        /*06dc*/ 	.word	0x00000000
        /*06e0*/ 	.word	0x00000000
        /*06e4*/ 	.short	0x0101
        /*06e6*/ 	.byte	0xff
	.zero		1


	//   ....[92]....
        /*06e8*/ 	.word	0x00004990
        /*06ec*/ 	.word	0x000000ff
        /*06f0*/ 	.word	0x000000c8
        /*06f4*/ 	.short	0x010a
        /*06f6*/ 	.byte	0x07
	.zero		1


	//   ....[93]....
        /*06f8*/ 	.word	0x00004b80
        /*06fc*/ 	.word	0x000000ff
        /*0700*/ 	.word	0x000000a0
        /*0704*/ 	.short	0x010a
        /*0706*/ 	.byte	0x07
	.zero		1


	//   ....[94]....
        /*0708*/ 	.word	0x00004d70
        /*070c*/ 	.word	0x000000ff
        /*0710*/ 	.word	0x00000080
        /*0714*/ 	.short	0x010b
        /*0716*/ 	.byte	0x07
	.zero		1


	//   ....[95]....
        /*0718*/ 	.word	0x00004d80
        /*071c*/ 	.word	0x000000ff
        /*0720*/ 	.word	0x00000000
        /*0724*/ 	.short	0x0101
        /*0726*/ 	.byte	0x0e
	.zero		1


	//   ....[96]....
        /*0728*/ 	.word	0x00004d90
        /*072c*/ 	.word	0x000000ff
        /*0730*/ 	.word	0x000000a8
        /*0734*/ 	.short	0x010a
        /*0736*/ 	.byte	0x07
	.zero		1


	//   ....[97]....
        /*0738*/ 	.word	0x00004f40
        /*073c*/ 	.word	0x000000ff
        /*0740*/ 	.word	0x00000088
        /*0744*/ 	.short	0x010b
        /*0746*/ 	.byte	0x07
	.zero		1


	//   ....[98]....
        /*0748*/ 	.word	0x00004f50
        /*074c*/ 	.word	0x000000ff
        /*0750*/ 	.word	0x00000000
        /*0754*/ 	.short	0x0101
        /*0756*/ 	.byte	0x0e
	.zero		1


	//   ....[99]....
        /*0758*/ 	.word	0x00004f60
        /*075c*/ 	.word	0x000000ff
        /*0760*/ 	.word	0x000000b0
        /*0764*/ 	.short	0x010a
        /*0766*/ 	.byte	0x07
	.zero		1


	//   ....[100]....
        /*0768*/ 	.word	0x00005150
        /*076c*/ 	.word	0x000000ff
        /*0770*/ 	.word	0x00000090
        /*0774*/ 	.short	0x010b
        /*0776*/ 	.byte	0x07
	.zero		1


	//   ....[101]....
        /*0778*/ 	.word	0x000051c0
        /*077c*/ 	.word	0x000000ff
        /*0780*/ 	.word	0x00000000
        /*0784*/ 	.short	0x0101
        /*0786*/ 	.byte	0x0e
	.zero		1


	//   ....[102]....
        /*0788*/ 	.word	0x000051d0
        /*078c*/ 	.word	0x000000ff
        /*0790*/ 	.word	0x000000b8
        /*0794*/ 	.short	0x010a
        /*0796*/ 	.byte	0x07
	.zero		1


	//   ....[103]....
        /*0798*/ 	.word	0x00005470
        /*079c*/ 	.word	0x000000ff
        /*07a0*/ 	.word	0x00000098
        /*07a4*/ 	.short	0x010b
        /*07a6*/ 	.byte	0x07
	.zero		1


	//   ....[104]....
        /*07a8*/ 	.word	0x00005490
        /*07ac*/ 	.word	0x000000ff
        /*07b0*/ 	.word	0x00000000
        /*07b4*/ 	.short	0x0101
        /*07b6*/ 	.byte	0x0d
	.zero		1


	//   ....[105]....
        /*07b8*/ 	.word	0x000054c0
        /*07bc*/ 	.word	0x000000ff
        /*07c0*/ 	.word	0x000000a0
        /*07c4*/ 	.short	0x010a
        /*07c6*/ 	.byte	0x07
	.zero		1


	//   ....[106]....
        /*07c8*/ 	.word	0x000054e0
        /*07cc*/ 	.word	0x000000ff
        /*07d0*/ 	.word	0x000000a8
        /*07d4*/ 	.short	0x010a
        /*07d6*/ 	.byte	0x07
	.zero		1


	//   ....[107]....
        /*07d8*/ 	.word	0x00005500
        /*07dc*/ 	.word	0x000000ff
        /*07e0*/ 	.word	0x000000b0
        /*07e4*/ 	.short	0x010a
        /*07e6*/ 	.byte	0x07
	.zero		1


	//   ....[108]....
        /*07e8*/ 	.word	0x00005540
        /*07ec*/ 	.word	0x00000000
        /*07f0*/ 	.word	0x000000b8
        /*07f4*/ 	.short	0x010a
        /*07f6*/ 	.byte	0xff
	.zero		1


	//   ....[109]....
        /*07f8*/ 	.word	0x000058d0
        /*07fc*/ 	.word	0x00000000
        /*0800*/ 	.word	0x000000d0
        /*0804*/ 	.short	0x010a
        /*0806*/ 	.byte	0xff
	.zero		1


	//   ....[110]....
        /*0808*/ 	.word	0x000059e0
        /*080c*/ 	.word	0x00000000
        /*0810*/ 	.word	0x00000000
        /*0814*/ 	.short	0x0101
        /*0816*/ 	.byte	0xff
	.zero		1


	//   ....[111]....
        /*0818*/ 	.word	0x00006350
        /*081c*/ 	.word	0x000000ff
        /*0820*/ 	.word	0x00000080
        /*0824*/ 	.short	0x010a
        /*0826*/ 	.byte	0x2c
	.zero		1


	//   ....[112]....
        /*0828*/ 	.word	0x000064b0
        /*082c*/ 	.word	0x00000074
        /*0830*/ 	.word	0x000000f0
        /*0834*/ 	.short	0x010a
        /*0836*/ 	.byte	0xff
	.zero		1


	//   ....[113]....
        /*0838*/ 	.word	0x000065b0
        /*083c*/ 	.word	0x000000ff
        /*0840*/ 	.word	0x00000080
        /*0844*/ 	.short	0x010a
        /*0846*/ 	.byte	0x2c
	.zero		1


	//   ....[114]....
        /*0848*/ 	.word	0x000066a0
        /*084c*/ 	.word	0x00000074
        /*0850*/ 	.word	0x000000f0
        /*0854*/ 	.short	0x010a
        /*0856*/ 	.byte	0xff
	.zero		1


	//   ....[115]....
        /*0858*/ 	.word	0x000071b0
        /*085c*/ 	.word	0x00000000
        /*0860*/ 	.word	0x00000000
        /*0864*/ 	.short	0x0101
        /*0866*/ 	.byte	0xff
	.zero		1


	//   ....[116]....
        /*0868*/ 	.word	0x000071c0
        /*086c*/ 	.word	0x00000002
        /*0870*/ 	.word	0x00000080
        /*0874*/ 	.short	0x010a
        /*0876*/ 	.byte	0xff
	.zero		1


	//   ....[117]....
        /*0878*/ 	.word	0x000072a0
        /*087c*/ 	.word	0x00000002
        /*0880*/ 	.word	0x00000080
        /*0884*/ 	.short	0x010a
        /*0886*/ 	.byte	0xff
	.zero		1


	//   ....[118]....
        /*0888*/ 	.word	0x00007e50
        /*088c*/ 	.word	0x0000003f
        /*0890*/ 	.word	0x00000000
        /*0894*/ 	.short	0x0101
        /*0896*/ 	.byte	0xff
	.zero		1


	//   ....[119]....
        /*0898*/ 	.word	0x00007e70
        /*089c*/ 	.word	0x00000000
        /*08a0*/ 	.word	0x00000080
        /*08a4*/ 	.short	0x010a
        /*08a6*/ 	.byte	0xff
	.zero		1


	//   ....[120]....
        /*08a8*/ 	.word	0x00007f40
        /*08ac*/ 	.word	0x00000000
        /*08b0*/ 	.word	0x00000080
        /*08b4*/ 	.short	0x010a
        /*08b6*/ 	.byte	0xff
	.zero		1


	//   ....[121]....
        /*08b8*/ 	.word	0x00008af0
        /*08bc*/ 	.word	0x0000003f
        /*08c0*/ 	.word	0x00000000
        /*08c4*/ 	.short	0x0101
        /*08c6*/ 	.byte	0xff
	.zero		1


	//   ....[122]....
        /*08c8*/ 	.word	0x00008b10
        /*08cc*/ 	.word	0x00000000
        /*08d0*/ 	.word	0x00000080
        /*08d4*/ 	.short	0x010a
        /*08d6*/ 	.byte	0xff
	.zero		1


	//   ....[123]....
        /*08d8*/ 	.word	0x00008be0
        /*08dc*/ 	.word	0x00000000
        /*08e0*/ 	.word	0x00000080
        /*08e4*/ 	.short	0x010a
        /*08e6*/ 	.byte	0xff
	.zero		1


	//   ....[124]....
        /*08e8*/ 	.word	0x00008fd0
        /*08ec*/ 	.word	0x00000074
        /*08f0*/ 	.word	0x00000000
        /*08f4*/ 	.short	0x0101
        /*08f6*/ 	.byte	0xff
	.zero		1


	//   ....[125]....
        /*08f8*/ 	.word	0x000097e0
        /*08fc*/ 	.word	0x00000000
        /*0900*/ 	.word	0x00000000
        /*0904*/ 	.short	0x0101
        /*0906*/ 	.byte	0xff
	.zero		1


	//   ....[126]....
        /*0908*/ 	.word	0x00009a50
        /*090c*/ 	.word	0x000000ff
        /*0910*/ 	.word	0x00000000
        /*0914*/ 	.short	0x0101
        /*0916*/ 	.byte	0x04
	.zero		1


	//   ....[127]....
        /*0918*/ 	.word	0x00009a70
        /*091c*/ 	.word	0x00000002
        /*0920*/ 	.word	0x00000140
        /*0924*/ 	.short	0x010a
        /*0926*/ 	.byte	0xff
	.zero		1


	//   ....[128]....
        /*0928*/ 	.word	0x00009ad0
        /*092c*/ 	.word	0x00000002
        /*0930*/ 	.word	0x00000040
        /*0934*/ 	.short	0x010a
        /*0936*/ 	.byte	0xff
	.zero		1


	//   ....[129]....
        /*0938*/ 	.word	0x00009b30
        /*093c*/ 	.word	0x00000002
        /*0940*/ 	.word	0x00000040
        /*0944*/ 	.short	0x010a
        /*0946*/ 	.byte	0xff
	.zero		1


	//   ....[130]....
        /*0948*/ 	.word	0x00009b80
        /*094c*/ 	.word	0x00000002
        /*0950*/ 	.word	0x000000d0
        /*0954*/ 	.short	0x010a
        /*0956*/ 	.byte	0xff
	.zero		1


	//   ....[131]....
        /*0958*/ 	.word	0x00009be0
        /*095c*/ 	.word	0x00000000
        /*0960*/ 	.word	0x00000000
        /*0964*/ 	.short	0x010a
        /*0966*/ 	.byte	0xff
	.zero		1


	//   ....[132]....
        /*0968*/ 	.word	0x00009c40
        /*096c*/ 	.word	0x00000000
        /*0970*/ 	.word	0x00000000
        /*0974*/ 	.short	0x010a
        /*0976*/ 	.byte	0xff
	.zero		1


	//   ....[133]....
        /*0978*/ 	.word	0x00009ca0
        /*097c*/ 	.word	0x00000000
        /*0980*/ 	.word	0x00000000
        /*0984*/ 	.short	0x010a
        /*0986*/ 	.byte	0xff
	.zero		1


	//   ....[134]....
        /*0988*/ 	.word	0x00009d00
        /*098c*/ 	.word	0x00000000
        /*0990*/ 	.word	0x00000000
        /*0994*/ 	.short	0x010a
        /*0996*/ 	.byte	0xff
	.zero		1


	//   ....[135]....
        /*0998*/ 	.word	0x00009d60
        /*099c*/ 	.word	0x00000000
        /*09a0*/ 	.word	0x00000000
        /*09a4*/ 	.short	0x010a
        /*09a6*/ 	.byte	0xff
	.zero		1


	//   ....[136]....
        /*09a8*/ 	.word	0x00009dc0
        /*09ac*/ 	.word	0x00000000
        /*09b0*/ 	.word	0x00000000
        /*09b4*/ 	.short	0x010a
        /*09b6*/ 	.byte	0xff
	.zero		1


	//   ....[137]....
        /*09b8*/ 	.word	0x00009e20
        /*09bc*/ 	.word	0x00000000
        /*09c0*/ 	.word	0x00000000
        /*09c4*/ 	.short	0x010a
        /*09c6*/ 	.byte	0xff
	.zero		1


	//   ....[138]....
        /*09c8*/ 	.word	0x00009e70
        /*09cc*/ 	.word	0x00000000
        /*09d0*/ 	.word	0x00000130
        /*09d4*/ 	.short	0x010a
        /*09d6*/ 	.byte	0xff
	.zero		1


	//   ....[139]....
        /*09d8*/ 	.word	0x00009ed0
        /*09dc*/ 	.word	0x00000000
        /*09e0*/ 	.word	0x000000e0
        /*09e4*/ 	.short	0x010a
        /*09e6*/ 	.byte	0xff
	.zero		1


	//   ....[140]....
        /*09e8*/ 	.word	0x00009f20
        /*09ec*/ 	.word	0x00000000
        /*09f0*/ 	.word	0x000000d0
        /*09f4*/ 	.short	0x010a
        /*09f6*/ 	.byte	0xff
	.zero		1


	//   ....[141]....
        /*09f8*/ 	.word	0x00009f80
        /*09fc*/ 	.word	0x00000000
        /*0a00*/ 	.word	0x000000e0
        /*0a04*/ 	.short	0x010a
        /*0a06*/ 	.byte	0xff
	.zero		1


	//   ....[142]....
        /*0a08*/ 	.word	0x00009fe0
        /*0a0c*/ 	.word	0x00000004
        /*0a10*/ 	.word	0x00000008
        /*0a14*/ 	.short	0x010a
        /*0a16*/ 	.byte	0xff
	.zero		1


	//   ....[143]....
        /*0a18*/ 	.word	0x0000a0c0
        /*0a1c*/ 	.word	0x00000002
        /*0a20*/ 	.word	0x00000008
        /*0a24*/ 	.short	0x010a
        /*0a26*/ 	.byte	0xff
	.zero		1


	//   ....[144]....
        /*0a28*/ 	.word	0x0000a110
        /*0a2c*/ 	.word	0x00000000
        /*0a30*/ 	.word	0x000000d0
        /*0a34*/ 	.short	0x010a
        /*0a36*/ 	.byte	0xff
	.zero		1


	//   ....[145]....
        /*0a38*/ 	.word	0x0000a170
        /*0a3c*/ 	.word	0x00000000
        /*0a40*/ 	.word	0x00000110
        /*0a44*/ 	.short	0x010a
        /*0a46*/ 	.byte	0xff
	.zero		1


	//   ....[146]....
        /*0a48*/ 	.word	0x0000a1d0
        /*0a4c*/ 	.word	0x00000000
        /*0a50*/ 	.word	0x00000000
        /*0a54*/ 	.short	0x010a
        /*0a56*/ 	.byte	0xff
	.zero		1


	//   ....[147]....
        /*0a58*/ 	.word	0x0000a230
        /*0a5c*/ 	.word	0x00000000
        /*0a60*/ 	.word	0x00000000
        /*0a64*/ 	.short	0x010a
        /*0a66*/ 	.byte	0xff
	.zero		1


	//   ....[148]....
        /*0a68*/ 	.word	0x0000a290
        /*0a6c*/ 	.word	0x00000000
        /*0a70*/ 	.word	0x00000000
        /*0a74*/ 	.short	0x010a
        /*0a76*/ 	.byte	0xff
	.zero		1


	//   ....[149]....
        /*0a78*/ 	.word	0x0000a2f0
        /*0a7c*/ 	.word	0x00000000
        /*0a80*/ 	.word	0x00000000
        /*0a84*/ 	.short	0x010a
        /*0a86*/ 	.byte	0xff
	.zero		1


	//   ....[150]....
        /*0a88*/ 	.word	0x0000a350
        /*0a8c*/ 	.word	0x00000000
        /*0a90*/ 	.word	0x00000150
        /*0a94*/ 	.short	0x010a
        /*0a96*/ 	.byte	0xff
	.zero		1


	//   ....[151]....
        /*0a98*/ 	.word	0x0000a3a0
        /*0a9c*/ 	.word	0x00000000
        /*0aa0*/ 	.word	0x000000d0
        /*0aa4*/ 	.short	0x010a
        /*0aa6*/ 	.byte	0xff
	.zero		1


	//   ....[152]....
        /*0aa8*/ 	.word	0x0000a400
        /*0aac*/ 	.word	0x00000000
        /*0ab0*/ 	.word	0x000000c8
        /*0ab4*/ 	.short	0x010a
        /*0ab6*/ 	.byte	0xff
	.zero		1


	//   ....[153]....
        /*0ab8*/ 	.word	0x0000a460
        /*0abc*/ 	.word	0x00000000
        /*0ac0*/ 	.word	0x000000a0
        /*0ac4*/ 	.short	0x010a
        /*0ac6*/ 	.byte	0xff
	.zero		1


	//   ....[154]....
        /*0ac8*/ 	.word	0x0000a4c0
        /*0acc*/ 	.word	0x00000000
        /*0ad0*/ 	.word	0x000000a8
        /*0ad4*/ 	.short	0x010a
        /*0ad6*/ 	.byte	0xff
	.zero		1


	//   ....[155]....
        /*0ad8*/ 	.word	0x0000a520
        /*0adc*/ 	.word	0x00000000
        /*0ae0*/ 	.word	0x000000b0
        /*0ae4*/ 	.short	0x010a
        /*0ae6*/ 	.byte	0xff
	.zero		1


	//   ....[156]....
        /*0ae8*/ 	.word	0x0000a580
        /*0aec*/ 	.word	0x00000000
        /*0af0*/ 	.word	0x000000b8
        /*0af4*/ 	.short	0x010a
        /*0af6*/ 	.byte	0xff
	.zero		1


	//   ....[157]....
        /*0af8*/ 	.word	0x0000a5e0
        /*0afc*/ 	.word	0x00000000
        /*0b00*/ 	.word	0x000000a0
        /*0b04*/ 	.short	0x010a
        /*0b06*/ 	.byte	0xff
	.zero		1


	//   ....[158]....
        /*0b08*/ 	.word	0x0000a640
        /*0b0c*/ 	.word	0x00000000
        /*0b10*/ 	.word	0x000000a8
        /*0b14*/ 	.short	0x010a
        /*0b16*/ 	.byte	0xff
	.zero		1


	//   ....[159]....
        /*0b18*/ 	.word	0x0000a6a0
        /*0b1c*/ 	.word	0x00000000
        /*0b20*/ 	.word	0x000000b0
        /*0b24*/ 	.short	0x010a
        /*0b26*/ 	.byte	0xff
	.zero		1


	//   ....[160]....
        /*0b28*/ 	.word	0x0000a6f0
        /*0b2c*/ 	.word	0x00000000
        /*0b30*/ 	.word	0x000000d0
        /*0b34*/ 	.short	0x010a
        /*0b36*/ 	.byte	0xff
	.zero		1


	//   ....[161]....
        /*0b38*/ 	.word	0x0000a750
        /*0b3c*/ 	.word	0x00000002
        /*0b40*/ 	.word	0x00000080
        /*0b44*/ 	.short	0x010a
        /*0b46*/ 	.byte	0xff
	.zero		1


	//   ....[162]....
        /*0b48*/ 	.word	0x0000a7a0
        /*0b4c*/ 	.word	0x00000074
        /*0b50*/ 	.word	0x000000f0
        /*0b54*/ 	.short	0x010a
        /*0b56*/ 	.byte	0xff
	.zero		1


	//   ....[163]....
        /*0b58*/ 	.word	0x0000a7f0
        /*0b5c*/ 	.word	0x00000002
        /*0b60*/ 	.word	0x00000080
        /*0b64*/ 	.short	0x010a
        /*0b66*/ 	.byte	0xff
	.zero		1


	//   ....[164]....
        /*0b68*/ 	.word	0x0000a840
        /*0b6c*/ 	.word	0x00000000
        /*0b70*/ 	.word	0x00000080
        /*0b74*/ 	.short	0x010a
        /*0b76*/ 	.byte	0xff
	.zero		1


	//   ....[165]....
        /*0b78*/ 	.word	0x0000a890
        /*0b7c*/ 	.word	0x00000000
        /*0b80*/ 	.word	0x00000080
        /*0b84*/ 	.short	0x010a
        /*0b86*/ 	.byte	0xff
	.zero		1


	//----- nvinfo : EIATTR_NUM_MBARRIERS
	.align		4
.L_47:
        /*0b88*/ 	.byte	0x03, 0x38
        /*0b8a*/ 	.short	0x002b


	//----- nvinfo : EIATTR_EXIT_INSTR_OFFSETS
	.align		4
        /*0b8c*/ 	.byte	0x04, 0x1c
        /*0b8e*/ 	.short	(.L_49 - .L_48)


	//   ....[0]....
.L_48:
        /*0b90*/ 	.word	0x00002ab0


	//   ....[1]....
        /*0b94*/ 	.word	0x00002fb0


	//   ....[2]....
        /*0b98*/ 	.word	0x00003010


	//   ....[3]....
        /*0b9c*/ 	.word	0x00004390


	//   ....[4]....
        /*0ba0*/ 	.word	0x00005570


	//   ....[5]....
        /*0ba4*/ 	.word	0x000055b0


	//   ....[6]....
        /*0ba8*/ 	.word	0x00009940


	//   ....[7]....
        /*0bac*/ 	.word	0x000099c0


	//   ....[8]....
        /*0bb0*/ 	.word	0x000099f0


	//   ....[9]....
        /*0bb4*/ 	.word	0x00009a60


	//----- nvinfo : EIATTR_MAX_THREADS
	.align		4
.L_49:
        /*0bb8*/ 	.byte	0x04, 0x05
        /*0bba*/ 	.short	(.L_51 - .L_50)
.L_50:
        /*0bbc*/ 	.word	0x00000100
        /*0bc0*/ 	.word	0x00000001
        /*0bc4*/ 	.word	0x00000001


	//----- nvinfo : EIATTR_CRS_STACK_SIZE
	.align		4
.L_51:
        /*0bc8*/ 	.byte	0x04, 0x1e
        /*0bca*/ 	.short	(.L_53 - .L_52)
.L_52:
        /*0bcc*/ 	.word	0x00000000


	//----- nvinfo : EIATTR_CBANK_PARAM_SIZE
	.align		4
.L_53:
        /*0bd0*/ 	.byte	0x03, 0x19
        /*0bd2*/ 	.short	0x0800


	//----- nvinfo : EIATTR_PARAM_CBANK
	.align		4
        /*0bd4*/ 	.byte	0x04, 0x0a
        /*0bd6*/ 	.short	(.L_55 - .L_54)
	.align		4
.L_54:
        /*0bd8*/ 	.word	index@(.nv.constant0._ZN7cutlass13device_kernelINS_4gemm6kernel13GemmUniversalIN4cute5tupleIJiiiiEEENS1_10collective13CollectiveMmaINS1_35MainloopSm100TmaUmmaWarpSpecializedILi8ELi2ELi4ENS5_IJNS4_1CILi2EEENSA_ILi1EEESC_EEEEENS5_IJNSA_ILi128EEENSA_ILi256EEENSA_ILi64EEEEEENS_10bfloat16_tENS5_IJlSC_lEEESJ_SK_NS4_8TiledMMAINS4_8MMA_AtomIJNS4_26SM100_MMA_F16BF16_2x1SM_SSISJ_SJ_fLi128ELi256ELNS4_4UMMA5MajorE0ELSP_0ELNSO_7ScaleInE0ELSQ_0EEEEEENS4_6LayoutINS5_IJSC_SC_SC_EEENS5_IJNSA_ILi0EEESV_SV_EEEEENS5_IJNS4_10UnderscoreESY_SY_EEEEENS4_18SM100_TMA_2SM_LOADENS4_14ComposedLayoutINS4_7SwizzleILi3ELi4ELi3EEENS4_18smem_ptr_flag_bitsILi16EEENST_INS5_IJNSA_ILi8EEESH_EEENS5_IJSH_SC_EEEEEEEvNS4_8identityES11_S1B_vS1C_EENS_8epilogue10collective18CollectiveEpilogueINS1E_23Sm100TmaWarpSpecializedILi4ELi2ELi32ELb1ELb0EEEJNS5_IJSH_SG_SH_EEENS5_IJNST_ISH_SC_EENST_INS5_IJNSA_ILi32EEESB_EEENS5_IJSC_SF_EEEEEEEESJ_SK_SJ_SK_NS1E_6fusion15FusionCallbacksIS1I_NS1Q_13LinCombEltActINS1E_6thread4ReLuESJ_fSJ_fLNS_15FloatRoundStyleE2EEES1J_S1P_JEEENS4_5SM1004TMEM4LOAD26SM100_TMEM_LOAD_32dp32b32xENS4_13SM90_TMA_LOADENS12_INS13_ILi2ELi4ELi3EEES16_NST_INS5_IJS17_S1L_EEENS5_IJS1L_SC_EEEEEEENS4_39AutoVectorizingCopyWithAssumedAlignmentILi128EEENS4_14SM90_TMA_STOREES27_S29_S29_EEEvvEEEEvNT_6ParamsE)
        /*0bdc*/ 	.short	0x0380
        /*0bde*/ 	.short	0x0800


	//----- nvinfo : EIATTR_SW_WAR
	.align		4
.L_55:
        /*0be0*/ 	.byte	0x04, 0x36
        /*0be2*/ 	.short	(.L_57 - .L_56)
.L_56:
        /*0be4*/ 	.word	0x00000008
.L_57:


//--------------------- .nv.callgraph             --------------------------
	.section	.nv.callgraph,"",@"SHT_CUDA_CALLGRAPH"
	.align	4
	.sectionentsize	8
	.align		4
        /*0000*/ 	.word	0x00000000
	.align		4
        /*0004*/ 	.word	0xffffffff
	.align		4
        /*0008*/ 	.word	index@(_ZN7cutlass13device_kernelINS_4gemm6kernel13GemmUniversalIN4cute5tupleIJiiiiEEENS1_10collective13CollectiveMmaINS1_35MainloopSm100TmaUmmaWarpSpecializedILi8ELi2ELi4ENS5_IJNS4_1CILi2EEENSA_ILi1EEESC_EEEEENS5_IJNSA_ILi128EEENSA_ILi256EEENSA_ILi64EEEEEENS_10bfloat16_tENS5_IJlSC_lEEESJ_SK_NS4_8TiledMMAINS4_8MMA_AtomIJNS4_26SM100_MMA_F16BF16_2x1SM_SSISJ_SJ_fLi128ELi256ELNS4_4UMMA5MajorE0ELSP_0ELNSO_7ScaleInE0ELSQ_0EEEEEENS4_6LayoutINS5_IJSC_SC_SC_EEENS5_IJNSA_ILi0EEESV_SV_EEEEENS5_IJNS4_10UnderscoreESY_SY_EEEEENS4_18SM100_TMA_2SM_LOADENS4_14ComposedLayoutINS4_7SwizzleILi3ELi4ELi3EEENS4_18smem_ptr_flag_bitsILi16EEENST_INS5_IJNSA_ILi8EEESH_EEENS5_IJSH_SC_EEEEEEEvNS4_8identityES11_S1B_vS1C_EENS_8epilogue10collective18CollectiveEpilogueINS1E_23Sm100TmaWarpSpecializedILi4ELi2ELi32ELb1ELb0EEEJNS5_IJSH_SG_SH_EEENS5_IJNST_ISH_SC_EENST_INS5_IJNSA_ILi32EEESB_EEENS5_IJSC_SF_EEEEEEEESJ_SK_SJ_SK_NS1E_6fusion15FusionCallbacksIS1I_NS1Q_13LinCombEltActINS1E_6thread4ReLuESJ_fSJ_fLNS_15FloatRoundStyleE2EEES1J_S1P_JEEENS4_5SM1004TMEM4LOAD26SM100_TMEM_LOAD_32dp32b32xENS4_13SM90_TMA_LOADENS12_INS13_ILi2ELi4ELi3EEES16_NST_INS5_IJS17_S1L_EEENS5_IJS1L_SC_EEEEEEENS4_39AutoVectorizingCopyWithAssumedAlignmentILi128EEENS4_14SM90_TMA_STOREES27_S29_S29_EEEvvEEEEvNT_6ParamsE)
	.align		4
        /*000c*/ 	.word	index@(__assertfail)
	.align		4
        /*0010*/ 	.word	0x00000000
	.align		4
        /*0014*/ 	.word	0xfffffffe
	.align		4
        /*0018*/ 	.word	0x00000000
	.align		4
        /*001c*/ 	.word	0xfffffffd
	.align		4
        /*0020*/ 	.word	0x00000000
	.align		4
        /*0024*/ 	.word	0xfffffffc


//--------------------- .nv.constant4             --------------------------
	.section	.nv.constant4,"a",@progbits
	.align	8
	.align		8
.nv.constant4:
        /*0000*/ 	.dword	__assertfail
	.align		8
        /*0008*/ 	.dword	__unnamed_1
	.align		8
        /*0010*/ 	.dword	__unnamed_2
	.align		8
        /*0018*/ 	.dword	_ZN39_INTERNAL_244f570e_4_k_cu_76343eef_29144cuda3std3__45__cpo5beginE
	.align		8
        /*0020*/ 	.dword	_ZN39_INTERNAL_244f570e_4_k_cu_76343eef_29144cuda3std3__45__cpo3endE
	.align		8
        /*0028*/ 	.dword	_ZN39_INTERNAL_244f570e_4_k_cu_76343eef_29144cuda3std3__45__cpo6cbeginE
	.align		8
        /*0030*/ 	.dword	_ZN39_INTERNAL_244f570e_4_k_cu_76343eef_29144cuda3std3__45__cpo4cendE
	.align		8
        /*0038*/ 	.dword	_ZN39_INTERNAL_244f570e_4_k_cu_76343eef_29144cuda3std3__441_GLOBAL__N__244f570e_4_k_cu_76343eef_29146ignoreE
	.align		8
        /*0040*/ 	.dword	_ZN39_INTERNAL_244f570e_4_k_cu_76343eef_29144cuda3std3__419piecewise_constructE
	.align		8
        /*0048*/ 	.dword	_ZN39_INTERNAL_244f570e_4_k_cu_76343eef_29144cuda3std3__48in_placeE
	.align		8
        /*0050*/ 	.dword	_ZN39_INTERNAL_244f570e_4_k_cu_76343eef_29144cuda3std6ranges3__45__cpo4swapE
	.align		8
        /*0058*/ 	.dword	_ZN39_INTERNAL_244f570e_4_k_cu_76343eef_29144cuda3std6ranges3__45__cpo9iter_moveE
	.align		8
        /*0060*/ 	.dword	_ZN39_INTERNAL_244f570e_4_k_cu_76343eef_29144cute7productE
	.align		8
        /*0068*/ 	.dword	_ZN39_INTERNAL_244f570e_4_k_cu_76343eef_29144cute1_E
	.align		8
        /*0070*/ 	.dword	$str$25
	.align		8
        /*0078*/ 	.dword	$str$26
	.align		8
        /*0080*/ 	.dword	$str$27
	.align		8
        /*0088*/ 	.dword	$str$28


//--------------------- .text._ZN7cutlass13device_kernelINS_4gemm6kernel13GemmUniversalIN4cute5tupleIJiiiiEEENS1_10collective13CollectiveMmaINS1_35MainloopSm100TmaUmmaWarpSpecializedILi8ELi2ELi4ENS5_IJNS4_1CILi2EEENSA_ILi1EEESC_EEEEENS5_IJNSA_ILi128EEENSA_ILi256EEENSA_ILi64EEEEEENS_10bfloat16_tENS5_IJlSC_lEEESJ_SK_NS4_8TiledMMAINS4_8MMA_AtomIJNS4_26SM100_MMA_F16BF16_2x1SM_SSISJ_SJ_fLi128ELi256ELNS4_4UMMA5MajorE0ELSP_0ELNSO_7ScaleInE0ELSQ_0EEEEEENS4_6LayoutINS5_IJSC_SC_SC_EEENS5_IJNSA_ILi0EEESV_SV_EEEEENS5_IJNS4_10UnderscoreESY_SY_EEEEENS4_18SM100_TMA_2SM_LOADENS4_14ComposedLayoutINS4_7SwizzleILi3ELi4ELi3EEENS4_18smem_ptr_flag_bitsILi16EEENST_INS5_IJNSA_ILi8EEESH_EEENS5_IJSH_SC_EEEEEEEvNS4_8identityES11_S1B_vS1C_EENS_8epilogue10collective18CollectiveEpilogueINS1E_23Sm100TmaWarpSpecializedILi4ELi2ELi32ELb1ELb0EEEJNS5_IJSH_SG_SH_EEENS5_IJNST_ISH_SC_EENST_INS5_IJNSA_ILi32EEESB_EEENS5_IJSC_SF_EEEEEEEESJ_SK_SJ_SK_NS1E_6fusion15FusionCallbacksIS1I_NS1Q_13LinCombEltActINS1E_6thread4ReLuESJ_fSJ_fLNS_15FloatRoundStyleE2EEES1J_S1P_JEEENS4_5SM1004TMEM4LOAD26SM100_TMEM_LOAD_32dp32b32xENS4_13SM90_TMA_LOADENS12_INS13_ILi2ELi4ELi3EEES16_NST_INS5_IJS17_S1L_EEENS5_IJS1L_SC_EEEEEEENS4_39AutoVectorizingCopyWithAssumedAlignmentILi128EEENS4_14SM90_TMA_STOREES27_S29_S29_EEEvvEEEEvNT_6ParamsE --------------------------
	.section	.text._ZN7cutlass13device_kernelINS_4gemm6kernel13GemmUniversalIN4cute5tupleIJiiiiEEENS1_10collective13CollectiveMmaINS1_35MainloopSm100TmaUmmaWarpSpecializedILi8ELi2ELi4ENS5_IJNS4_1CILi2EEENSA_ILi1EEESC_EEEEENS5_IJNSA_ILi128EEENSA_ILi256EEENSA_ILi64EEEEEENS_10bfloat16_tENS5_IJlSC_lEEESJ_SK_NS4_8TiledMMAINS4_8MMA_AtomIJNS4_26SM100_MMA_F16BF16_2x1SM_SSISJ_SJ_fLi128ELi256ELNS4_4UMMA5MajorE0ELSP_0ELNSO_7ScaleInE0ELSQ_0EEEEEENS4_6LayoutINS5_IJSC_SC_SC_EEENS5_IJNSA_ILi0EEESV_SV_EEEEENS5_IJNS4_10UnderscoreESY_SY_EEEEENS4_18SM100_TMA_2SM_LOADENS4_14ComposedLayoutINS4_7SwizzleILi3ELi4ELi3EEENS4_18smem_ptr_flag_bitsILi16EEENST_INS5_IJNSA_ILi8EEESH_EEENS5_IJSH_SC_EEEEEEEvNS4_8identityES11_S1B_vS1C_EENS_8epilogue10collective18CollectiveEpilogueINS1E_23Sm100TmaWarpSpecializedILi4ELi2ELi32ELb1ELb0EEEJNS5_IJSH_SG_SH_EEENS5_IJNST_ISH_SC_EENST_INS5_IJNSA_ILi32EEESB_EEENS5_IJSC_SF_EEEEEEEESJ_SK_SJ_SK_NS1E_6fusion15FusionCallbacksIS1I_NS1Q_13LinCombEltActINS1E_6thread4ReLuESJ_fSJ_fLNS_15FloatRoundStyleE2EEES1J_S1P_JEEENS4_5SM1004TMEM4LOAD26SM100_TMEM_LOAD_32dp32b32xENS4_13SM90_TMA_LOADENS12_INS13_ILi2ELi4ELi3EEES16_NST_INS5_IJS17_S1L_EEENS5_IJS1L_SC_EEEEEEENS4_39AutoVectorizingCopyWithAssumedAlignmentILi128EEENS4_14SM90_TMA_STOREES27_S29_S29_EEEvvEEEEvNT_6ParamsE,"ax",@progbits
	.align	128
.text._ZN7cutlass13device_kernelINS_4gemm6kernel13GemmUniversalIN4cute5tupleIJiiiiEEENS1_10collective13CollectiveMmaINS1_35MainloopSm100TmaUmmaWarpSpecializedILi8ELi2ELi4ENS5_IJNS4_1CILi2EEENSA_ILi1EEESC_EEEEENS5_IJNSA_ILi128EEENSA_ILi256EEENSA_ILi64EEEEEENS_10bfloat16_tENS5_IJlSC_lEEESJ_SK_NS4_8TiledMMAINS4_8MMA_AtomIJNS4_26SM100_MMA_F16BF16_2x1SM_SSISJ_SJ_fLi128ELi256ELNS4_4UMMA5MajorE0ELSP_0ELNSO_7ScaleInE0ELSQ_0EEEEEENS4_6LayoutINS5_IJSC_SC_SC_EEENS5_IJNSA_ILi0EEESV_SV_EEEEENS5_IJNS4_10UnderscoreESY_SY_EEEEENS4_18SM100_TMA_2SM_LOADENS4_14ComposedLayoutINS4_7SwizzleILi3ELi4ELi3EEENS4_18smem_ptr_flag_bitsILi16EEENST_INS5_IJNSA_ILi8EEESH_EEENS5_IJSH_SC_EEEEEEEvNS4_8identityES11_S1B_vS1C_EENS_8epilogue10collective18CollectiveEpilogueINS1E_23Sm100TmaWarpSpecializedILi4ELi2ELi32ELb1ELb0EEEJNS5_IJSH_SG_SH_EEENS5_IJNST_ISH_SC_EENST_INS5_IJNSA_ILi32EEESB_EEENS5_IJSC_SF_EEEEEEEESJ_SK_SJ_SK_NS1E_6fusion15FusionCallbacksIS1I_NS1Q_13LinCombEltActINS1E_6thread4ReLuESJ_fSJ_fLNS_15FloatRoundStyleE2EEES1J_S1P_JEEENS4_5SM1004TMEM4LOAD26SM100_TMEM_LOAD_32dp32b32xENS4_13SM90_TMA_LOADENS12_INS13_ILi2ELi4ELi3EEES16_NST_INS5_IJS17_S1L_EEENS5_IJS1L_SC_EEEEEEENS4_39AutoVectorizingCopyWithAssumedAlignmentILi128EEENS4_14SM90_TMA_STOREES27_S29_S29_EEEvvEEEEvNT_6ParamsE:
        .type           _ZN7cutlass13device_kernelINS_4gemm6kernel13GemmUniversalIN4cute5tupleIJiiiiEEENS1_10collective13CollectiveMmaINS1_35MainloopSm100TmaUmmaWarpSpecializedILi8ELi2ELi4ENS5_IJNS4_1CILi2EEENSA_ILi1EEESC_EEEEENS5_IJNSA_ILi128EEENSA_ILi256EEENSA_ILi64EEEEEENS_10bfloat16_tENS5_IJlSC_lEEESJ_SK_NS4_8TiledMMAINS4_8MMA_AtomIJNS4_26SM100_MMA_F16BF16_2x1SM_SSISJ_SJ_fLi128ELi256ELNS4_4UMMA5MajorE0ELSP_0ELNSO_7ScaleInE0ELSQ_0EEEEEENS4_6LayoutINS5_IJSC_SC_SC_EEENS5_IJNSA_ILi0EEESV_SV_EEEEENS5_IJNS4_10UnderscoreESY_SY_EEEEENS4_18SM100_TMA_2SM_LOADENS4_14ComposedLayoutINS4_7SwizzleILi3ELi4ELi3EEENS4_18smem_ptr_flag_bitsILi16EEENST_INS5_IJNSA_ILi8EEESH_EEENS5_IJSH_SC_EEEEEEEvNS4_8identityES11_S1B_vS1C_EENS_8epilogue10collective18CollectiveEpilogueINS1E_23Sm100TmaWarpSpecializedILi4ELi2ELi32ELb1ELb0EEEJNS5_IJSH_SG_SH_EEENS5_IJNST_ISH_SC_EENST_INS5_IJNSA_ILi32EEESB_EEENS5_IJSC_SF_EEEEEEEESJ_SK_SJ_SK_NS1E_6fusion15FusionCallbacksIS1I_NS1Q_13LinCombEltActINS1E_6thread4ReLuESJ_fSJ_fLNS_15FloatRoundStyleE2EEES1J_S1P_JEEENS4_5SM1004TMEM4LOAD26SM100_TMEM_LOAD_32dp32b32xENS4_13SM90_TMA_LOADENS12_INS13_ILi2ELi4ELi3EEES16_NST_INS5_IJS17_S1L_EEENS5_IJS1L_SC_EEEEEEENS4_39AutoVectorizingCopyWithAssumedAlignmentILi128EEENS4_14SM90_TMA_STOREES27_S29_S29_EEEvvEEEEvNT_6ParamsE,@function
        .size           _ZN7cutlass13device_kernelINS_4gemm6kernel13GemmUniversalIN4cute5tupleIJiiiiEEENS1_10collective13CollectiveMmaINS1_35MainloopSm100TmaUmmaWarpSpecializedILi8ELi2ELi4ENS5_IJNS4_1CILi2EEENSA_ILi1EEESC_EEEEENS5_IJNSA_ILi128EEENSA_ILi256EEENSA_ILi64EEEEEENS_10bfloat16_tENS5_IJlSC_lEEESJ_SK_NS4_8TiledMMAINS4_8MMA_AtomIJNS4_26SM100_MMA_F16BF16_2x1SM_SSISJ_SJ_fLi128ELi256ELNS4_4UMMA5MajorE0ELSP_0ELNSO_7ScaleInE0ELSQ_0EEEEEENS4_6LayoutINS5_IJSC_SC_SC_EEENS5_IJNSA_ILi0EEESV_SV_EEEEENS5_IJNS4_10UnderscoreESY_SY_EEEEENS4_18SM100_TMA_2SM_LOADENS4_14ComposedLayoutINS4_7SwizzleILi3ELi4ELi3EEENS4_18smem_ptr_flag_bitsILi16EEENST_INS5_IJNSA_ILi8EEESH_EEENS5_IJSH_SC_EEEEEEEvNS4_8identityES11_S1B_vS1C_EENS_8epilogue10collective18CollectiveEpilogueINS1E_23Sm100TmaWarpSpecializedILi4ELi2ELi32ELb1ELb0EEEJNS5_IJSH_SG_SH_EEENS5_IJNST_ISH_SC_EENST_INS5_IJNSA_ILi32EEESB_EEENS5_IJSC_SF_EEEEEEEESJ_SK_SJ_SK_NS1E_6fusion15FusionCallbacksIS1I_NS1Q_13LinCombEltActINS1E_6thread4ReLuESJ_fSJ_fLNS_15FloatRoundStyleE2EEES1J_S1P_JEEENS4_5SM1004TMEM4LOAD26SM100_TMEM_LOAD_32dp32b32xENS4_13SM90_TMA_LOADENS12_INS13_ILi2ELi4ELi3EEES16_NST_INS5_IJS17_S1L_EEENS5_IJS1L_SC_EEEEEEENS4_39AutoVectorizingCopyWithAssumedAlignmentILi128EEENS4_14SM90_TMA_STOREES27_S29_S29_EEEvvEEEEvNT_6ParamsE,(.L_x_210 - _ZN7cutlass13device_kernelINS_4gemm6kernel13GemmUniversalIN4cute5tupleIJiiiiEEENS1_10collective13CollectiveMmaINS1_35MainloopSm100TmaUmmaWarpSpecializedILi8ELi2ELi4ENS5_IJNS4_1CILi2EEENSA_ILi1EEESC_EEEEENS5_IJNSA_ILi128EEENSA_ILi256EEENSA_ILi64EEEEEENS_10bfloat16_tENS5_IJlSC_lEEESJ_SK_NS4_8TiledMMAINS4_8MMA_AtomIJNS4_26SM100_MMA_F16BF16_2x1SM_SSISJ_SJ_fLi128ELi256ELNS4_4UMMA5MajorE0ELSP_0ELNSO_7ScaleInE0ELSQ_0EEEEEENS4_6LayoutINS5_IJSC_SC_SC_EEENS5_IJNSA_ILi0EEESV_SV_EEEEENS5_IJNS4_10UnderscoreESY_SY_EEEEENS4_18SM100_TMA_2SM_LOADENS4_14ComposedLayoutINS4_7SwizzleILi3ELi4ELi3EEENS4_18smem_ptr_flag_bitsILi16EEENST_INS5_IJNSA_ILi8EEESH_EEENS5_IJSH_SC_EEEEEEEvNS4_8identityES11_S1B_vS1C_EENS_8epilogue10collective18CollectiveEpilogueINS1E_23Sm100TmaWarpSpecializedILi4ELi2ELi32ELb1ELb0EEEJNS5_IJSH_SG_SH_EEENS5_IJNST_ISH_SC_EENST_INS5_IJNSA_ILi32EEESB_EEENS5_IJSC_SF_EEEEEEEESJ_SK_SJ_SK_NS1E_6fusion15FusionCallbacksIS1I_NS1Q_13LinCombEltActINS1E_6thread4ReLuESJ_fSJ_fLNS_15FloatRoundStyleE2EEES1J_S1P_JEEENS4_5SM1004TMEM4LOAD26SM100_TMEM_LOAD_32dp32b32xENS4_13SM90_TMA_LOADENS12_INS13_ILi2ELi4ELi3EEES16_NST_INS5_IJS17_S1L_EEENS5_IJS1L_SC_EEEEEEENS4_39AutoVectorizingCopyWithAssumedAlignmentILi128EEENS4_14SM90_TMA_STOREES27_S29_S29_EEEvvEEEEvNT_6ParamsE)
        .other          _ZN7cutlass13device_kernelINS_4gemm6kernel13GemmUniversalIN4cute5tupleIJiiiiEEENS1_10collective13CollectiveMmaINS1_35MainloopSm100TmaUmmaWarpSpecializedILi8ELi2ELi4ENS5_IJNS4_1CILi2EEENSA_ILi1EEESC_EEEEENS5_IJNSA_ILi128EEENSA_ILi256EEENSA_ILi64EEEEEENS_10bfloat16_tENS5_IJlSC_lEEESJ_SK_NS4_8TiledMMAINS4_8MMA_AtomIJNS4_26SM100_MMA_F16BF16_2x1SM_SSISJ_SJ_fLi128ELi256ELNS4_4UMMA5MajorE0ELSP_0ELNSO_7ScaleInE0ELSQ_0EEEEEENS4_6LayoutINS5_IJSC_SC_SC_EEENS5_IJNSA_ILi0EEESV_SV_EEEEENS5_IJNS4_10UnderscoreESY_SY_EEEEENS4_18SM100_TMA_2SM_LOADENS4_14ComposedLayoutINS4_7SwizzleILi3ELi4ELi3EEENS4_18smem_ptr_flag_bitsILi16EEENST_INS5_IJNSA_ILi8EEESH_EEENS5_IJSH_SC_EEEEEEEvNS4_8identityES11_S1B_vS1C_EENS_8epilogue10collective18CollectiveEpilogueINS1E_23Sm100TmaWarpSpecializedILi4ELi2ELi32ELb1ELb0EEEJNS5_IJSH_SG_SH_EEENS5_IJNST_ISH_SC_EENST_INS5_IJNSA_ILi32EEESB_EEENS5_IJSC_SF_EEEEEEEESJ_SK_SJ_SK_NS1E_6fusion15FusionCallbacksIS1I_NS1Q_13LinCombEltActINS1E_6thread4ReLuESJ_fSJ_fLNS_15FloatRoundStyleE2EEES1J_S1P_JEEENS4_5SM1004TMEM4LOAD26SM100_TMEM_LOAD_32dp32b32xENS4_13SM90_TMA_LOADENS12_INS13_ILi2ELi4ELi3EEES16_NST_INS5_IJS17_S1L_EEENS5_IJS1L_SC_EEEEEEENS4_39AutoVectorizingCopyWithAssumedAlignmentILi128EEENS4_14SM90_TMA_STOREES27_S29_S29_EEEvvEEEEvNT_6ParamsE,@"STO_CUDA_ENTRY STV_DEFAULT"
_ZN7cutlass13device_kernelINS_4gemm6kernel13GemmUniversalIN4cute5tupleIJiiiiEEENS1_10collective13CollectiveMmaINS1_35MainloopSm100TmaUmmaWarpSpecializedILi8ELi2ELi4ENS5_IJNS4_1CILi2EEENSA_ILi1EEESC_EEEEENS5_IJNSA_ILi128EEENSA_ILi256EEENSA_ILi64EEEEEENS_10bfloat16_tENS5_IJlSC_lEEESJ_SK_NS4_8TiledMMAINS4_8MMA_AtomIJNS4_26SM100_MMA_F16BF16_2x1SM_SSISJ_SJ_fLi128ELi256ELNS4_4UMMA5MajorE0ELSP_0ELNSO_7ScaleInE0ELSQ_0EEEEEENS4_6LayoutINS5_IJSC_SC_SC_EEENS5_IJNSA_ILi0EEESV_SV_EEEEENS5_IJNS4_10UnderscoreESY_SY_EEEEENS4_18SM100_TMA_2SM_LOADENS4_14ComposedLayoutINS4_7SwizzleILi3ELi4ELi3EEENS4_18smem_ptr_flag_bitsILi16EEENST_INS5_IJNSA_ILi8EEESH_EEENS5_IJSH_SC_EEEEEEEvNS4_8identityES11_S1B_vS1C_EENS_8epilogue10collective18CollectiveEpilogueINS1E_23Sm100TmaWarpSpecializedILi4ELi2ELi32ELb1ELb0EEEJNS5_IJSH_SG_SH_EEENS5_IJNST_ISH_SC_EENST_INS5_IJNSA_ILi32EEESB_EEENS5_IJSC_SF_EEEEEEEESJ_SK_SJ_SK_NS1E_6fusion15FusionCallbacksIS1I_NS1Q_13LinCombEltActINS1E_6thread4ReLuESJ_fSJ_fLNS_15FloatRoundStyleE2EEES1J_S1P_JEEENS4_5SM1004TMEM4LOAD26SM100_TMEM_LOAD_32dp32b32xENS4_13SM90_TMA_LOADENS12_INS13_ILi2ELi4ELi3EEES16_NST_INS5_IJS17_S1L_EEENS5_IJS1L_SC_EEEEEEENS4_39AutoVectorizingCopyWithAssumedAlignmentILi128EEENS4_14SM90_TMA_STOREES27_S29_S29_EEEvvEEEEvNT_6ParamsE:
[----:B------:R-:W1:Y:S01]  /*0000*/  LDC R1, c[0x0][0x37c] ;  /* 0x0000df00ff017b82 */ /* 0x000e620000000800 */
[----:B------:R-:W2:Y:S01]  /*0010*/  S2R R109, SR_TID.X ;  /* 0x00000000006d7919 */ /* 0x000ea20000002100 */
[----:B------:R-:W3:Y:S06]  /*0020*/  LDCU.64 UR8, c[0x0][0x890] ;  /* 0x00011200ff0877ac */ /* 0x000eec0008000a00 */
[----:B------:R-:W4:Y:S01]  /*0030*/  S2UR UR37, SR_CgaCtaId ;  /* 0x00000000002579c3 */ /* 0x000f220000008800 */
[----:B------:R-:W-:Y:S02]  /*0040*/  PRMT R96, RZ, 0x7610, R96 ;  /* 0x00007610ff607816 */ /* 0x000fe40000000060 */
[----:B------:R-:W-:Y:S01]  /*0050*/  ELECT P0, URZ, PT ;  /* 0x0000000000ff782f */ /* 0x000fe20003800000 */
[----:B------:R-:W1:Y:S01]  /*0060*/  LDCU.64 UR46, c[0x0][0x358] ;  /* 0x00006b00ff2e77ac */ /* 0x000e620008000a00 */
[----:B---3--:R-:W-:-:S04]  /*0070*/  UISETP.NE.U32.AND UP2, UPT, UR8, URZ, UPT ;  /* 0x000000ff0800728c */ /* 0x008fc8000bf45070 */
[----:B------:R-:W-:Y:S02]  /*0080*/  UISETP.NE.AND.EX UP2, UPT, UR9, URZ, UPT, UP2 ;  /* 0x000000ff0900728c */ /* 0x000fe4000bf45320 */
[----:B----4-:R-:W-:Y:S02]  /*0090*/  ULOP3.LUT UR5, UR37, 0x1, URZ, 0xc0, !UPT ;  /* 0x0000000125057892 */ /* 0x010fe4000f8ec0ff */
[----:B------:R-:W-:Y:S01]  /*00a0*/  ULOP3.LUT UR4, UR37, 0x1, URZ, 0x3c, !UPT ;  /* 0x0000000125047892 */ /* 0x000fe2000f8e3cff */
[----:B--2---:R-:W-:-:S05]  /*00b0*/  SHF.R.U32.HI R100, RZ, 0x5, R109 ;  /* 0x00000005ff647819 */ /* 0x004fca000001166d */
[----:B------:R-:W2:Y:S02]  /*00c0*/  SHFL.IDX PT, R0, R100, RZ, 0x1f ;  /* 0x00001fff64007589 */ /* 0x000ea400000e0000 */
[----:B--2---:R-:W-:Y:S01]  /*00d0*/  R2UR UR10, R0 ;  /* 0x00000000000a72ca */ /* 0x004fe200000e0000 */
[----:B-1----:R-:W-:Y:S05]  /*00e0*/  BRA.U UP2, `(.L_x_0) ;  /* 0x00000001022c7547 */ /* 0x002fea000b800000 */
[----:B------:R-:W1:Y:S02]  /*00f0*/  LDCU.64 UR6, c[0x0][0x888] ;  /* 0x00011100ff0677ac */ /* 0x000e640008000a00 */
[----:B-1----:R-:W-:-:S04]  /*0100*/  UISETP.NE.U32.AND UP0, UPT, UR6, URZ, UPT ;  /* 0x000000ff0600728c */ /* 0x002fc8000bf05070 */
[----:B------:R-:W-:-:S09]  /*0110*/  UISETP.NE.AND.EX UP0, UPT, UR7, URZ, UPT, UP0 ;  /* 0x000000ff0700728c */ /* 0x000fd2000bf05300 */
[----:B------:R-:W-:Y:S05]  /*0120*/  BRA.U !UP0, `(.L_x_1) ;  /* 0x0000000108107547 */ /* 0x000fea000b800000 */
[----:B------:R-:W1:Y:S02]  /*0130*/  LDC.64 R2, c[0x0][0x888] ;  /* 0x00022200ff027b82 */ /* 0x000e640000000a00 */
[----:B-1----:R1:W5:Y:S01]  /*0140*/  LDG.E R49, desc[UR46][R2.64] ;  /* 0x0000002e02317981 */ /* 0x002362000c1e1900 */
[----:B------:R-:W-:Y:S01]  /*0150*/  HFMA2 R96, -RZ, RZ, 0, 5.9604644775390625e-08 ;  /* 0x00000001ff607431 */ /* 0x000fe200000001ff */
[----:B------:R-:W-:Y:S05]  /*0160*/  BRA `(.L_x_0) ;  /* 0x00000000000c7947 */ /* 0x000fea0003800000 */
.L_x_1:
[----:B------:R-:W1:Y:S01]  /*0170*/  LDCU UR6, c[0x0][0x880] ;  /* 0x00011000ff0677ac */ /* 0x000e620008000800 */
[----:B------:R-:W-:Y:S01]  /*0180*/  HFMA2 R96, -RZ, RZ, 0, 5.9604644775390625e-08 ;  /* 0x00000001ff607431 */ /* 0x000fe200000001ff */
[----:B-1----:R-:W-:-:S07]  /*0190*/  MOV R49, UR6 ;  /* 0x0000000600317c02 */ /* 0x002fce0008000f00 */
.L_x_0:
[----:B------:R-:W2:Y:S02]  /*01a0*/  LDCU.64 UR6, c[0x0][0x8b0] ;  /* 0x00011600ff0677ac */ /* 0x000ea40008000a00 */
[----:B--2---:R-:W-:-:S04]  /*01b0*/  UISETP.NE.U32.AND UP0, UPT, UR6, URZ, UPT ;  /* 0x000000ff0600728c */ /* 0x004fc8000bf05070 */
[----:B------:R-:W-:-:S09]  /*01c0*/  UISETP.NE.AND.EX UP0, UPT, UR7, URZ, UPT, UP0 ;  /* 0x000000ff0700728c */ /* 0x000fd2000bf05300 */
[----:B------:R-:W-:Y:S05]  /*01d0*/  BRA.U UP0, `(.L_x_2) ;  /* 0x0000000100247547 */ /* 0x000fea000b800000 */
[----:B------:R-:W2:Y:S02]  /*01e0*/  LDCU.64 UR6, c[0x0][0x8a8] ;  /* 0x00011500ff0677ac */ /* 0x000ea40008000a00 */
[----:B--2---:R-:W-:-:S04]  /*01f0*/  UISETP.NE.U32.AND UP0, UPT, UR6, URZ, UPT ;  /* 0x000000ff0600728c */ /* 0x004fc8000bf05070 */
[----:B------:R-:W-:-:S09]  /*0200*/  UISETP.NE.AND.EX UP0, UPT, UR7, URZ, UPT, UP0 ;  /* 0x000000ff0700728c */ /* 0x000fd2000bf05300 */
[----:B------:R-:W-:Y:S05]  /*0210*/  BRA.U !UP0, `(.L_x_3) ;  /* 0x00000001080c7547 */ /* 0x000fea000b800000 */
[----:B-1----:R-:W1:Y:S02]  /*0220*/  LDC.64 R2, c[0x0][0x8a8] ;  /* 0x00022a00ff027b82 */ /* 0x002e640000000a00 */
[----:B-1----:R2:W5:Y:S01]  /*0230*/  LDG.E R47, desc[UR46][R2.64] ;  /* 0x0000002e022f7981 */ /* 0x002562000c1e1900 */
[----:B------:R-:W-:Y:S05]  /*0240*/  BRA `(.L_x_2) ;  /* 0x0000000000087947 */ /* 0x000fea0003800000 */
.L_x_3:
[----:B------:R-:W2:Y:S02]  /*0250*/  LDCU UR6, c[0x0][0x8a0] ;  /* 0x00011400ff0677ac */ /* 0x000ea40008000800 */
[----:B--2---:R-:W-:Y:S02]  /*0260*/  MOV R47, UR6 ;  /* 0x00000006002f7c02 */ /* 0x004fe40008000f00 */
.L_x_2:
[----:B------:R-:W-:Y:S01]  /*0270*/  IMAD.U32 R0, RZ, RZ, UR10 ;  /* 0x0000000aff007e24 */ /* 0x000fe2000f8e00ff */
[----:B------:R-:W-:Y:S04]  /*0280*/  BSSY.RECONVERGENT B0, `(.L_x_4) ;  /* 0x000000c000007945 */ /* 0x000fe80003800200 */
[C---:B------:R-:W-:Y:S02]  /*0290*/  ISETP.NE.OR P2, PT, R0.reuse, 0x1, !P0 ;  /* 0x000000010000780c */ /* 0x040fe40004745670 */
[----:B------:R-:W-:-:S11]  /*02a0*/  ISETP.NE.OR P1, PT, R0, 0x3, !P0 ;  /* 0x000000030000780c */ /* 0x000fd60004725670 */
[----:B------:R-:W-:Y:S05]  /*02b0*/  @P2 BRA `(.L_x_5) ;  /* 0x0000000000202947 */ /* 0x000fea0003800000 */
[----:B------:R-:W3:Y:S02]  /*02c0*/  LDCU.64 UR6, c[0x0][0x348] ;  /* 0x00006900ff0677ac */ /* 0x000ee40008000a00 */
[----:B---3--:R-:W-:Y:S02]  /*02d0*/  UIADD3 UR12, UP1, UPT, UR6, 0x80, URZ ;  /* 0x00000080060c7890 */ /* 0x008fe4000ff3e0ff */
[----:B------:R-:W-:Y:S02]  /*02e0*/  UIADD3 UR6, UP0, UPT, UR6, 0x180, URZ ;  /* 0x0000018006067890 */ /* 0x000fe4000ff1e0ff */
[----:B------:R-:W-:Y:S02]  /*02f0*/  UIADD3.X UR13, UPT, UPT, URZ, UR7, URZ, UP1, !UPT ;  /* 0x00000007ff0d7290 */ /* 0x000fe40008ffe4ff */
[----:B------:R-:W-:-:S07]  /*0300*/  UIADD3.X UR7, UPT, UPT, URZ, UR7, URZ, UP0, !UPT ;  /* 0x00000007ff077290 */ /* 0x000fce00087fe4ff */
[----:B------:R3:W-:Y:S02]  /*0310*/  UTMACCTL.PF [UR12] ;  /* 0x000000000c0079b9 */ /* 0x0007e40008040000 */
[----:B------:R3:W-:Y:S02]  /*0320*/  UTMACCTL.PF [UR6] ;  /* 0x00000000060079b9 */ /* 0x0007e40008040000 */
[----:B---3--:R-:W-:Y:S01]  /*0330*/  NOP ;  /* 0x0000000000007918 */ /* 0x008fe20000000000 */
.L_x_5:
[----:B------:R-:W-:Y:S05]  /*0340*/  BSYNC.RECONVERGENT B0 ;  /* 0x0000000000007941 */ /* 0x000fea0003800200 */
.L_x_4:
[----:B------:R-:W-:Y:S04]  /*0350*/  BSSY.RECONVERGENT B0, `(.L_x_6) ;  /* 0x000000a000007945 */ /* 0x000fe80003800200 */
        /* <DEDUP_REMOVED lines=9> */
.L_x_7:
[----:B------:R-:W-:Y:S05]  /*03f0*/  BSYNC.RECONVERGENT B0 ;  /* 0x0000000000007941 */ /* 0x000fea0003800200 */
.L_x_6:
[----:B------:R-:W3:Y:S01]  /*0400*/  LDCU.64 UR6, c[0x0][0x888] ;  /* 0x00011100ff0677ac */ /* 0x000ee20008000a00 */
[----:B------:R-:W-:Y:S02]  /*0410*/  UISETP.EQ.U32.AND UP1, UPT, UR8, URZ, UPT ;  /* 0x000000ff0800728c */ /* 0x000fe4000bf22070 */
[----:B------:R-:W-:Y:S02]  /*0420*/  UPLOP3.LUT UP5, UPT, UPT, UPT, UPT, 0x40, 0x4 ;  /* 0x000000000004789c */ /* 0x000fe40003fae870 */
[----:B---3--:R-:W-:-:S04]  /*0430*/  UISETP.NE.U32.AND UP0, UPT, UR6, URZ, UPT ;  /* 0x000000ff0600728c */ /* 0x008fc8000bf05070 */
[----:B------:R-:W-:-:S04]  /*0440*/  UISETP.NE.AND.EX UP0, UPT, UR7, URZ, UPT, UP0 ;  /* 0x000000ff0700728c */ /* 0x000fc8000bf05300 */
[----:B------:R-:W-:-:S04]  /*0450*/  UISETP.EQ.OR.EX UP3, UPT, UR9, URZ, !UP0, UP1 ;  /* 0x000000ff0900728c */ /* 0x000fc8000c762710 */
[----:B------:R-:W-:-:S05]  /*0460*/  UP2UR UR48, UPR, URZ, 0x8 ;  /* 0x00000008ff307883 */ /* 0x000fca0008000000 */
[----:B------:R-:W-:Y:S07]  /*0470*/  BRA.U !UP3, `(.L_x_8) ;  /* 0x000000010b147547 */ /* 0x000fee000b800000 */
[----:B------:R-:W-:Y:S01]  /*0480*/  PLOP3.LUT P2, PT, PT, PT, UP2, 0x80, 0x8 ;  /* 0x000000000008781c */ /* 0x000fe20003f4f028 */
[----:B------:R-:W-:-:S12]  /*0490*/  UPLOP3.LUT UP5, UPT, UPT, UPT, UP0, 0x40, 0x4 ;  /* 0x000000000004789c */ /* 0x000fd80003fae800 */
[----:B-----5:R-:W-:-:S13]  /*04a0*/  @!P2 FSETP.EQ.AND P1, PT, R49, RZ, PT ;  /* 0x000000ff3100a20b */ /* 0x020fda0003f22000 */
[----:B------:R-:W-:Y:S01]  /*04b0*/  @!P2 VOTEU.ANY UP1, P1 ;  /* 0x0000000000ffa886 */ /* 0x000fe20000820100 */
[----:B------:R-:W-:-:S11]  /*04c0*/  @!UP2 UPLOP3.LUT UP5, UPT, UPT, UPT, UP1, 0x80, 0x8 ;  /* 0x000000000008a89c */ /* 0x000fd60003faf010 */
.L_x_8:
[----:B------:R-:W3:Y:S01]  /*04d0*/  SHFL.IDX PT, R0, R100, RZ, 0x1f ;  /* 0x00001fff64007589 */ /* 0x000ee200000e0000 */
[----:B------:R-:W-:-:S04]  /*04e0*/  UISETP.NE.AND UP1, UPT, UR10, 0x2, UPT ;  /* 0x000000020a00788c */ /* 0x000fc8000bf25270 */
[----:B------:R-:W-:Y:S02]  /*04f0*/  UISETP.EQ.AND UP2, UPT, UR5, URZ, !UP1 ;  /* 0x000000ff0500728c */ /* 0x000fe4000cf42270 */
[----:B------:R-:W-:-:S04]  /*0500*/  USEL UR6, URZ, 0x1, UP1 ;  /* 0x00000001ff067887 */ /* 0x000fc80008800000 */
[----:B------:R-:W-:Y:S02]  /*0510*/  PLOP3.LUT P5, PT, P0, PT, UP2, 0x80, 0x8 ;  /* 0x000000000008781c */ /* 0x000fe400007af028 */
[----:B---3--:R-:W-:-:S13]  /*0520*/  ISETP.NE.AND P1, PT, R0, RZ, PT ;  /* 0x000000ff0000720c */ /* 0x008fda0003f25270 */
[----:B------:R-:W-:Y:S05]  /*0530*/  @P1 BRA `(.L_x_9) ;  /* 0x0000000000641947 */ /* 0x000fea0003800000 */
[----:B------:R-:W-:Y:S01]  /*0540*/  UMOV UR8, 0x400 ;  /* 0x0000040000087882 */ /* 0x000fe20000000000 */
[----:B------:R-:W-:Y:S01]  /*0550*/  UMOV UR7, 0x1 ;  /* 0x0000000100077882 */ /* 0x000fe20000000000 */
[----:B------:R-:W-:Y:S02]  /*0560*/  ULEA UR8, UR37, UR8, 0x18 ;  /* 0x0000000825087291 */ /* 0x000fe4000f8ec0ff */
[----:B------:R-:W-:-:S04]  /*0570*/  UIADD3 UR12, UPT, UPT, -UR7, 0x100000, URZ ;  /* 0x00100000070c7890 */ /* 0x000fc8000fffe1ff */
[----:B------:R-:W-:Y:S02]  /*0580*/  USHF.L.U32 UR13, UR12, 0xb, URZ ;  /* 0x0000000b0c0d7899 */ /* 0x000fe400080006ff */
[----:B------:R-:W-:Y:S01]  /*0590*/  USHF.L.U32 UR12, UR12, 0x1, URZ ;  /* 0x000000010c0c7899 */ /* 0x000fe200080006ff */
[----:B------:R-:W-:Y:S01]  /*05a0*/  ELECT P1, URZ, PT ;  /* 0x0000000000ff782f */ /* 0x000fe20003820000 */
[----:B------:R-:W3:Y:S10]  /*05b0*/  FENCE.VIEW.ASYNC.S ;  /* 0x00000000000073c6 */ /* 0x000ef40000000000 */
[----:B---3--:R3:W4:Y:S01]  /*05c0*/  SYNCS.EXCH.64 URZ, [UR8], UR12 ;  /* 0x0000000c08ff75b2 */ /* 0x0087220008000100 */
[----:B------:R3:W1:Y:S01]  /*05d0*/  SYNCS.EXCH.64 URZ, [UR8+0x40], UR12 ;  /* 0x0000400c08ff75b2 */ /* 0x0006620008000100 */
        /* <DEDUP_REMOVED lines=13> */
[----:B------:R3:W1:Y:S02]  /*06b0*/  SYNCS.EXCH.64 URZ, [UR8+0x78], UR12 ;  /* 0x0000780c08ff75b2 */ /* 0x0006640008000100 */
[----:B---3--:R-:W-:Y:S01]  /*06c0*/  NOP ;  /* 0x0000000000007918 */ /* 0x008fe20000000000 */
.L_x_9:
[----:B------:R-:W3:Y:S01]  /*06d0*/  SHFL.IDX PT, R0, R100, RZ, 0x1f ;  /* 0x00001fff64007589 */ /* 0x000ee200000e0000 */
[----:B------:R-:W-:Y:S01]  /*06e0*/  NOP ;  /* 0x0000000000007918 */ /* 0x000fe20000000000 */
[----:B---3--:R-:W-:-:S13]  /*06f0*/  ISETP.NE.AND P1, PT, R0, 0x1, PT ;  /* 0x000000010000780c */ /* 0x008fda0003f25270 */
[----:B------:R-:W-:Y:S05]  /*0700*/  @P1 BRA `(.L_x_10) ;  /* 0x0000000000541947 */ /* 0x000fea0003800000 */
[----:B------:R-:W-:Y:S01]  /*0710*/  UMOV UR9, 0x400 ;  /* 0x0000040000097882 */ /* 0x000fe20000000000 */
[----:B------:R-:W-:Y:S01]  /*0720*/  UMOV UR8, 0x20 ;  /* 0x0000002000087882 */ /* 0x000fe20000000000 */
[----:B------:R-:W-:Y:S01]  /*0730*/  UMOV UR7, 0x80 ;  /* 0x0000008000077882 */ /* 0x000fe20000000000 */
[----:B------:R-:W-:Y:S02]  /*0740*/  ULEA UR9, UR37, UR9, 0x18 ;  /* 0x0000000925097291 */ /* 0x000fe4000f8ec0ff */
[----:B------:R-:W-:-:S04]  /*0750*/  UIADD3 UR12, UPT, UPT, -UR8, 0x100000, URZ ;  /* 0x00100000080c7890 */ /* 0x000fc8000fffe1ff */
[----:B------:R-:W-:Y:S02]  /*0760*/  USHF.L.U32 UR13, UR12, 0xb, URZ ;  /* 0x0000000b0c0d7899 */ /* 0x000fe400080006ff */
[----:B------:R-:W-:Y:S02]  /*0770*/  USHF.L.U32 UR12, UR12, 0x1, URZ ;  /* 0x000000010c0c7899 */ /* 0x000fe400080006ff */
[----:B------:R-:W-:-:S04]  /*0780*/  UIADD3 UR14, UPT, UPT, -UR7, 0x100000, URZ ;  /* 0x00100000070e7890 */ /* 0x000fc8000fffe1ff */
[----:B------:R-:W-:Y:S02]  /*0790*/  USHF.L.U32 UR15, UR14, 0xb, URZ ;  /* 0x0000000b0e0f7899 */ /* 0x000fe400080006ff */
[----:B------:R-:W-:Y:S01]  /*07a0*/  USHF.L.U32 UR14, UR14, 0x1, URZ ;  /* 0x000000010e0e7899 */ /* 0x000fe200080006ff */
[----:B------:R-:W-:Y:S01]  /*07b0*/  ELECT P1, URZ, PT ;  /* 0x0000000000ff782f */ /* 0x000fe20003820000 */
[----:B------:R-:W3:Y:S02]  /*07c0*/  FENCE.VIEW.ASYNC.S ;  /* 0x00000000000073c6 */ /* 0x000ee40000000000 */
[----:B---3--:R3:W1:Y:S08]  /*07d0*/  SYNCS.EXCH.64 URZ, [UR9+0x80], UR12 ;  /* 0x0000800c09ff75b2 */ /* 0x0086700008000100 */
[----:B------:R3:W1:Y:S01]  /*07e0*/  SYNCS.EXCH.64 URZ, [UR9+0xa0], UR14 ;  /* 0x0000a00e09ff75b2 */ /* 0x0006620008000100 */
[----:B------:R3:W1:Y:S01]  /*07f0*/  SYNCS.EXCH.64 URZ, [UR9+0x88], UR12 ;  /* 0x0000880c09ff75b2 */ /* 0x0006620008000100 */
[----:B------:R3:W1:Y:S01]  /*0800*/  SYNCS.EXCH.64 URZ, [UR9+0xa8], UR14 ;  /* 0x0000a80e09ff75b2 */ /* 0x0006620008000100 */
[----:B------:R3:W1:Y:S01]  /*0810*/  SYNCS.EXCH.64 URZ, [UR9+0x90], UR12 ;  /* 0x0000900c09ff75b2 */ /* 0x0006620008000100 */
[----:B------:R3:W1:Y:S01]  /*0820*/  SYNCS.EXCH.64 URZ, [UR9+0xb0], UR14 ;  /* 0x0000b00e09ff75b2 */ /* 0x0006620008000100 */
[----:B------:R3:W1:Y:S01]  /*0830*/  SYNCS.EXCH.64 URZ, [UR9+0x98], UR12 ;  /* 0x0000980c09ff75b2 */ /* 0x0006620008000100 */
[----:B------:R3:W1:Y:S01]  /*0840*/  SYNCS.EXCH.64 URZ, [UR9+0xb8], UR14 ;  /* 0x0000b80e09ff75b2 */ /* 0x0006620008000100 */
[----:B------:R-:W-:Y:S01]  /*0850*/  NOP ;  /* 0x0000000000007918 */ /* 0x000fe20000000000 */
.L_x_10:
[----:B------:R-:W2:Y:S01]  /*0860*/  SHFL.IDX PT, R0, R100, RZ, 0x1f ;  /* 0x00001fff64007589 */ /* 0x000ea200000e0000 */
[----:B------:R-:W-:Y:S01]  /*0870*/  NOP ;  /* 0x0000000000007918 */ /* 0x000fe20000000000 */
[----:B--2---:R-:W-:-:S13]  /*0880*/  ISETP.NE.AND P1, PT, R0, 0x3, PT ;  /* 0x000000030000780c */ /* 0x004fda0003f25270 */
[----:B------:R-:W-:Y:S05]  /*0890*/  @P1 BRA `(.L_x_11) ;  /* 0x00000000002c1947 */ /* 0x000fea0003800000 */
[----:B------:R-:W-:Y:S01]  /*08a0*/  UMOV UR8, 0x400 ;  /* 0x0000040000087882 */ /* 0x000fe20000000000 */
[----:B------:R-:W-:Y:S01]  /*08b0*/  UMOV UR7, 0x20 ;  /* 0x0000002000077882 */ /* 0x000fe20000000000 */
[----:B------:R-:W-:Y:S02]  /*08c0*/  ULEA UR8, UR37, UR8, 0x18 ;  /* 0x0000000825087291 */ /* 0x000fe4000f8ec0ff */
[----:B---3--:R-:W-:-:S04]  /*08d0*/  UIADD3 UR12, UPT, UPT, -UR7, 0x100000, URZ ;  /* 0x00100000070c7890 */ /* 0x008fc8000fffe1ff */
[----:B------:R-:W-:Y:S02]  /*08e0*/  USHF.L.U32 UR13, UR12, 0xb, URZ ;  /* 0x0000000b0c0d7899 */ /* 0x000fe400080006ff */
[----:B------:R-:W-:Y:S01]  /*08f0*/  USHF.L.U32 UR12, UR12, 0x1, URZ ;  /* 0x000000010c0c7899 */ /* 0x000fe200080006ff */
[----:B------:R-:W-:Y:S01]  /*0900*/  ELECT P1, URZ, PT ;  /* 0x0000000000ff782f */ /* 0x000fe20003820000 */
[----:B------:R-:W2:Y:S10]  /*0910*/  FENCE.VIEW.ASYNC.S ;  /* 0x00000000000073c6 */ /* 0x000eb40000000000 */
[----:B--2---:R2:W3:Y:S01]  /*0920*/  SYNCS.EXCH.64 URZ, [UR8+0xc0], UR12 ;  /* 0x0000c00c08ff75b2 */ /* 0x0044e20008000100 */
[----:B------:R2:W1:Y:S01]  /*0930*/  SYNCS.EXCH.64 URZ, [UR8+0xc8], UR12 ;  /* 0x0000c80c08ff75b2 */ /* 0x0004620008000100 */
[----:B------:R-:W-:Y:S01]  /*0940*/  NOP ;  /* 0x0000000000007918 */ /* 0x000fe20000000000 */
.L_x_11:
[----:B------:R-:W4:Y:S01]  /*0950*/  SHFL.IDX PT, R0, R100, RZ, 0x1f ;  /* 0x00001fff64007589 */ /* 0x000f2200000e0000 */
[----:B------:R-:W-:Y:S01]  /*0960*/  NOP ;  /* 0x0000000000007918 */ /* 0x000fe20000000000 */
[----:B----4-:R-:W-:-:S13]  /*0970*/  ISETP.NE.AND P1, PT, R0, 0x4, PT ;  /* 0x000000040000780c */ /* 0x010fda0003f25270 */
[----:B------:R-:W-:Y:S05]  /*0980*/  @P1 BRA `(.L_x_12) ;  /* 0x0000000000481947 */ /* 0x000fea0003800000 */
[----:B---3--:R-:W-:Y:S01]  /*0990*/  UMOV UR9, 0x1a0 ;  /* 0x000001a000097882 */ /* 0x008fe20000000000 */
[----:B--2---:R-:W-:Y:S01]  /*09a0*/  UMOV UR8, 0x400 ;  /* 0x0000040000087882 */ /* 0x004fe20000000000 */
[----:B------:R-:W-:Y:S01]  /*09b0*/  USEL UR9, UR9, 0x1e0, UP5 ;  /* 0x000001e009097887 */ /* 0x000fe2000a800000 */
        /* <DEDUP_REMOVED lines=9> */
[----:B------:R-:W2:Y:S02]  /*0a50*/  FENCE.VIEW.ASYNC.S ;  /* 0x00000000000073c6 */ /* 0x000ea40000000000 */
[----:B--2---:R4:W2:Y:S08]  /*0a60*/  SYNCS.EXCH.64 URZ, [UR8+0xd0], UR12 ;  /* 0x0000d00c08ff75b2 */ /* 0x0048b00008000100 */
[----:B------:R4:W3:Y:S01]  /*0a70*/  SYNCS.EXCH.64 URZ, [UR8+0xe0], UR14 ;  /* 0x0000e00e08ff75b2 */ /* 0x0008e20008000100 */
[----:B------:R4:W1:Y:S01]  /*0a80*/  SYNCS.EXCH.64 URZ, [UR8+0xd8], UR12 ;  /* 0x0000d80c08ff75b2 */ /* 0x0008620008000100 */
[----:B------:R4:W1:Y:S02]  /*0a90*/  SYNCS.EXCH.64 URZ, [UR8+0xe8], UR14 ;  /* 0x0000e80e08ff75b2 */ /* 0x0008640008000100 */
[----:B----4-:R-:W-:Y:S01]  /*0aa0*/  NOP ;  /* 0x0000000000007918 */ /* 0x010fe20000000000 */
.L_x_12:
[----:B------:R-:W4:Y:S01]  /*0ab0*/  SHFL.IDX PT, R0, R100, RZ, 0x1f ;  /* 0x00001fff64007589 */ /* 0x000f2200000e0000 */
[----:B------:R-:W-:Y:S01]  /*0ac0*/  NOP ;  /* 0x0000000000007918 */ /* 0x000fe20000000000 */
[----:B----4-:R-:W-:-:S13]  /*0ad0*/  ISETP.NE.AND P1, PT, R0, 0x5, PT ;  /* 0x000000050000780c */ /* 0x010fda0003f25270 */
[----:B------:R-:W-:Y:S05]  /*0ae0*/  @P1 BRA `(.L_x_13) ;  /* 0x0000000000541947 */ /* 0x000fea0003800000 */
[----:B---3--:R-:W-:Y:S01]  /*0af0*/  UMOV UR9, 0x400 ;  /* 0x0000040000097882 */ /* 0x008fe20000000000 */
[----:B--2---:R-:W-:Y:S01]  /*0b00*/  UMOV UR8, 0x1 ;  /* 0x0000000100087882 */ /* 0x004fe20000000000 */
        /* <DEDUP_REMOVED lines=13> */
[----:B------:R4:W1:Y:S01]  /*0be0*/  SYNCS.EXCH.64 URZ, [UR9+0x118], UR14 ;  /* 0x0001180e09ff75b2 */ /* 0x0008620008000100 */
[----:B------:R4:W1:Y:S01]  /*0bf0*/  SYNCS.EXCH.64 URZ, [UR9+0x100], UR12 ;  /* 0x0001000c09ff75b2 */ /* 0x0008620008000100 */
[----:B------:R4:W1:Y:S01]  /*0c00*/  SYNCS.EXCH.64 URZ, [UR9+0x120], UR14 ;  /* 0x0001200e09ff75b2 */ /* 0x0008620008000100 */
[----:B------:R4:W1:Y:S01]  /*0c10*/  SYNCS.EXCH.64 URZ, [UR9+0x108], UR12 ;  /* 0x0001080c09ff75b2 */ /* 0x0008620008000100 */
[----:B------:R4:W1:Y:S02]  /*0c20*/  SYNCS.EXCH.64 URZ, [UR9+0x128], UR14 ;  /* 0x0001280e09ff75b2 */ /* 0x0008640008000100 */
[----:B----4-:R-:W-:Y:S01]  /*0c30*/  NOP ;  /* 0x0000000000007918 */ /* 0x010fe20000000000 */
.L_x_13:
[----:B------:R-:W4:Y:S01]  /*0c40*/  SHFL.IDX PT, R0, R100, RZ, 0x1f ;  /* 0x00001fff64007589 */ /* 0x000f2200000e0000 */
[----:B------:R-:W-:Y:S01]  /*0c50*/  ISETP.NE.OR P0, PT, RZ, UR10, !P0 ;  /* 0x0000000aff007c0c */ /* 0x000fe2000c705670 */
[----:B------:R-:W-:Y:S01]  /*0c60*/  NOP ;  /* 0x0000000000007918 */ /* 0x000fe20000000000 */
[----:B----4-:R-:W-:-:S13]  /*0c70*/  ISETP.NE.AND P1, PT, R0, 0x3, PT ;  /* 0x000000030000780c */ /* 0x010fda0003f25270 */
[----:B------:R-:W-:Y:S05]  /*0c80*/  @P1 BRA `(.L_x_14) ;  /* 0x0000000000341947 */ /* 0x000fea0003800000 */
[----:B--2---:R-:W-:Y:S01]  /*0c90*/  UMOV UR8, 0x400 ;  /* 0x0000040000087882 */ /* 0x004fe20000000000 */
[----:B------:R-:W-:Y:S01]  /*0ca0*/  UMOV UR7, 0x20 ;  /* 0x0000002000077882 */ /* 0x000fe20000000000 */
[----:B------:R-:W-:Y:S02]  /*0cb0*/  ULEA UR8, UR37, UR8, 0x18 ;  /* 0x0000000825087291 */ /* 0x000fe4000f8ec0ff */
[----:B---3--:R-:W-:-:S04]  /*0cc0*/  UIADD3 UR12, UPT, UPT, -UR7, 0x100000, URZ ;  /* 0x00100000070c7890 */ /* 0x008fc8000fffe1ff */
[----:B------:R-:W-:Y:S02]  /*0cd0*/  USHF.L.U32 UR13, UR12, 0xb, URZ ;  /* 0x0000000b0c0d7899 */ /* 0x000fe400080006ff */
[----:B------:R-:W-:Y:S01]  /*0ce0*/  USHF.L.U32 UR12, UR12, 0x1, URZ ;  /* 0x000000010c0c7899 */ /* 0x000fe200080006ff */
[----:B------:R-:W-:Y:S01]  /*0cf0*/  ELECT P1, URZ, PT ;  /* 0x0000000000ff782f */ /* 0x000fe20003820000 */
[----:B------:R-:W2:Y:S10]  /*0d00*/  FENCE.VIEW.ASYNC.S ;  /* 0x00000000000073c6 */ /* 0x000eb40000000000 */
[----:B--2---:R4:W2:Y:S01]  /*0d10*/  SYNCS.EXCH.64 URZ, [UR8+0x130], UR12 ;  /* 0x0001300c08ff75b2 */ /* 0x0048a20008000100 */
[----:B------:R4:W3:Y:S01]  /*0d20*/  SYNCS.EXCH.64 URZ, [UR8+0x140], UR12 ;  /* 0x0001400c08ff75b2 */ /* 0x0008e20008000100 */
[----:B------:R4:W1:Y:S01]  /*0d30*/  SYNCS.EXCH.64 URZ, [UR8+0x138], UR12 ;  /* 0x0001380c08ff75b2 */ /* 0x0008620008000100 */
[----:B------:R4:W1:Y:S02]  /*0d40*/  SYNCS.EXCH.64 URZ, [UR8+0x148], UR12 ;  /* 0x0001480c08ff75b2 */ /* 0x0008640008000100 */
[----:B----4-:R-:W-:Y:S01]  /*0d50*/  NOP ;  /* 0x0000000000007918 */ /* 0x010fe20000000000 */
.L_x_14:
[----:B------:R-:W-:Y:S01]  /*0d60*/  VOTEU.ALL UP1, P0 ;  /* 0x0000000000ff7886 */ /* 0x000fe20000020000 */
[----:B--2---:R-:W2:Y:S01]  /*0d70*/  LDCU UR8, c[0x0][0x36c] ;  /* 0x00006d80ff0877ac */ /* 0x004ea20008000800 */
[----:B------:R-:W-:Y:S01]  /*0d80*/  NOP ;  /* 0x0000000000007918 */ /* 0x000fe20000000000 */
[----:B------:R-:W-:Y:S01]  /*0d90*/  LOP3.LUT R10, R109, 0x1f, RZ, 0xc0, !PT ;  /* 0x0000001f6d0a7812 */ /* 0x000fe200078ec0ff */
[----:B---3--:R-:W-:Y:S01]  /*0da0*/  UMOV UR12, 0x20 ;  /* 0x00000020000c7882 */ /* 0x008fe20000000000 */
[----:B------:R-:W-:Y:S01]  /*0db0*/  @!UP1 UMOV UR7, 0x400 ;  /* 0x0000040000079882 */ /* 0x000fe20000000000 */
[----:B------:R-:W-:-:S04]  /*0dc0*/  @!UP1 UIADD3 UR12, UPT, UPT, -UR12, 0x100000, URZ ;  /* 0x001000000c0c9890 */ /* 0x000fc8000fffe1ff */
[----:B------:R-:W-:Y:S02]  /*0dd0*/  @!UP1 USHF.L.U32 UR13, UR12, 0xb, URZ ;  /* 0x0000000b0c0d9899 */ /* 0x000fe400080006ff */
[----:B------:R-:W-:Y:S02]  /*0de0*/  @!UP1 USHF.L.U32 UR12, UR12, 0x1, URZ ;  /* 0x000000010c0c9899 */ /* 0x000fe400080006ff */
[----:B------:R-:W-:Y:S01]  /*0df0*/  @!UP1 ULEA UR7, UR37, UR7, 0x18 ;  /* 0x0000000725079291 */ /* 0x000fe2000f8ec0ff */
[----:B------:R-:W-:Y:S01]  /*0e00*/  VOTEU.ALL UP1, P0 ;  /* 0x0000000000ff7886 */ /* 0x000fe20000020000 */
[----:B------:R-:W-:Y:S01]  /*0e10*/  UISETP.NE.AND UP4, UPT, UR10, URZ, UPT ;  /* 0x000000ff0a00728c */ /* 0x000fe2000bf85270 */
[----:B------:R-:W3:Y:S09]  /*0e20*/  FENCE.VIEW.ASYNC.S ;  /* 0x00000000000073c6 */ /* 0x000ef20000000000 */
[----:B---3--:R3:W4:Y:S01]  /*0e30*/  @!UP1 SYNCS.EXCH.64 URZ, [UR7+0x150], UR12 ;  /* 0x0001500c07ff95b2 */ /* 0x0087220008000100 */
[----:B--2---:R-:W-:-:S09]  /*0e40*/  UISETP.EQ.U32.AND UP1, UPT, UR8, 0x1, UPT ;  /* 0x000000010800788c */ /* 0x004fd2000bf22070 */
[----:B------:R-:W-:Y:S05]  /*0e50*/  BRA.U !UP1, `(.L_x_15) ;  /* 0x0000000109087547 */ /* 0x000fea000b800000 */
[----:B-1--4-:R-:W-:Y:S01]  /*0e60*/  UCGABAR_ARV ;  /* 0x00000000000079c7 */ /* 0x012fe20008000000 */
[----:B------:R-:W-:Y:S05]  /*0e70*/  BRA `(.L_x_16) ;  /* 0x0000000000047947 */ /* 0x000fea0003800000 */
.L_x_15:
[----:B-1--4-:R-:W-:Y:S01]  /*0e80*/  NOP ;  /* 0x0000000000007918 */ /* 0x012fe20000000000 */
.L_x_16:
[----:B------:R-:W1:Y:S01]  /*0e90*/  S2R R15, SR_CTAID.Y ;  /* 0x00000000000f7919 */ /* 0x000e620000002600 */
[----:B------:R-:W-:-:S05]  /*0ea0*/  CS2R.32 R95, SR_CgaSize ;  /* 0x00000000005f7805 */ /* 0x000fca0000008a00 */
[----:B------:R-:W-:-:S05]  /*0eb0*/  IMAD R95, R95, -0xa0, RZ ;  /* 0xffffff605f5f7824 */ /* 0x000fca00078e02ff */
[----:B---3--:R-:W-:-:S14]  /*0ec0*/  R2UR UR7, R95 ;  /* 0x000000005f0772ca */ /* 0x008fdc00000e0000 */
[----:B------:R-:W2:Y:S01]  /*0ed0*/  LDCU UR7, c[0x0][UR7+0x2b4] ;  /* 0x00005680070777ac */ /* 0x000ea20008000800 */
[----:B------:R-:W-:-:S05]  /*0ee0*/  CS2R.32 R0, SR_CgaSize ;  /* 0x0000000000007805 */ /* 0x000fca0000008a00 */
[----:B------:R-:W-:-:S06]  /*0ef0*/  IMAD R0, R0, -0xa0, RZ ;  /* 0xffffff6000007824 */ /* 0x000fcc00078e02ff */
[----:B------:R-:W3:Y:S01]  /*0f00*/  LDC R0, c[0x0][R0+0x2a4] ;  /* 0x0000a90000007b82 */ /* 0x000ee20000000800 */
[----:B------:R-:W-:Y:S01]  /*0f10*/  PRMT R8, RZ, 0x7610, R8 ;  /* 0x00007610ff087816 */ /* 0x000fe20000000008 */
[----:B------:R-:W4:Y:S01]  /*0f20*/  S2R R9, SR_CTAID.X ;  /* 0x0000000000097919 */ /* 0x000f220000002500 */
[----:B------:R-:W-:-:S05]  /*0f30*/  CS2R.32 R95, SR_CgaSize ;  /* 0x00000000005f7805 */ /* 0x000fca0000008a00 */
[----:B------:R-:W-:-:S05]  /*0f40*/  IMAD R95, R95, -0xa0, RZ ;  /* 0xffffff605f5f7824 */ /* 0x000fca00078e02ff */
[----:B------:R-:W-:-:S14]  /*0f50*/  R2UR UR8, R95 ;  /* 0x000000005f0872ca */ /* 0x000fdc00000e0000 */
[----:B------:R-:W3:Y:S01]  /*0f60*/  LDCU UR8, c[0x0][UR8+0x2b0] ;  /* 0x00005600080877ac */ /* 0x000ee20008000800 */
[----:B------:R-:W-:Y:S01]  /*0f70*/  UISETP.NE.AND UP2, UPT, UR10, 0x2, UPT ;  /* 0x000000020a00788c */ /* 0x000fe2000bf45270 */
[----:B------:R-:W2:Y:S01]  /*0f80*/  LDC R11, c[0x0][0xb24] ;  /* 0x0002c900ff0b7b82 */ /* 0x000ea20000000800 */
[----:B------:R-:W-:-:S05]  /*0f90*/  CS2R.32 R2, SR_CgaSize ;  /* 0x0000000000027805 */ /* 0x000fca0000008a00 */
[----:B------:R-:W-:-:S06]  /*0fa0*/  IMAD R2, R2, -0xa0, RZ ;  /* 0xffffff6002027824 */ /* 0x000fcc00078e02ff */
[----:B------:R-:W3:Y:S08]  /*0fb0*/  LDC R2, c[0x0][R2+0x2a0] ;  /* 0x0000a80002027b82 */ /* 0x000ef00000000800 */
[----:B------:R-:W3:Y:S01]  /*0fc0*/  LDC R40, c[0x0][0xb24] ;  /* 0x0002c900ff287b82 */ /* 0x000ee20000000800 */
[----:B-1----:R-:W-:-:S07]  /*0fd0*/  I2FP.F32.U32 R94, R15 ;  /* 0x0000000f005e7245 */ /* 0x002fce0000201000 */
[----:B------:R-:W1:Y:S01]  /*0fe0*/  S2UR UR36, SR_CTAID.Z ;  /* 0x00000000002479c3 */ /* 0x000e620000002700 */
[----:B--2---:R-:W-:Y:S01]  /*0ff0*/  ISETP.GE.AND P0, PT, R11, 0x1, PT ;  /* 0x000000010b00780c */ /* 0x004fe20003f06270 */
[----:B----4-:R-:W-:Y:S01]  /*1000*/  IMAD.MOV.U32 R14, RZ, RZ, R9 ;  /* 0x000000ffff0e7224 */ /* 0x010fe200078e0009 */
[----:B------:R-:W-:Y:S01]  /*1010*/  I2FP.F32.U32 R95, R9 ;  /* 0x00000009005f7245 */ /* 0x000fe20000201000 */
[----:B------:R-:W-:Y:S01]  /*1020*/  FMUL R94, R94, UR7 ;  /* 0x000000075e5e7c20 */ /* 0x000fe20008400000 */
[----:B------:R-:W2:Y:S03]  /*1030*/  LDCU UR7, c[0x0][0xb30] ;  /* 0x00016600ff0777ac */ /* 0x000ea60008000800 */
[----:B---3--:R-:W-:Y:S02]  /*1040*/  FMUL R95, R95, UR8 ;  /* 0x000000085f5f7c20 */ /* 0x008fe40008400000 */
[----:B------:R-:W3:Y:S08]  /*1050*/  F2I.U32.TRUNC.NTZ R94, R94 ;  /* 0x0000005e005e7305 */ /* 0x000ef0000020f000 */
[----:B------:R-:W4:Y:S01]  /*1060*/  F2I.U32.TRUNC.NTZ R95, R95 ;  /* 0x0000005f005f7305 */ /* 0x000f22000020f000 */
[----:B--2---:R-:W-:Y:S01]  /*1070*/  UISETP.NE.AND UP3, UPT, UR7, 0x1, UPT ;  /* 0x000000010700788c */ /* 0x004fe2000bf65270 */
[----:B---3--:R-:W-:-:S05]  /*1080*/  IADD3 R94, PT, PT, -R94, RZ, RZ ;  /* 0x000000ff5e5e7210 */ /* 0x008fca0007ffe1ff */
[----:B------:R-:W-:Y:S01]  /*1090*/  IMAD R94, R0, R94, R15 ;  /* 0x0000005e005e7224 */ /* 0x000fe200078e020f */
[----:B------:R-:W-:Y:S01]  /*10a0*/  PRMT R0, RZ, 0x7610, R0 ;  /* 0x00007610ff007816 */ /* 0x000fe20000000000 */
[----:B----4-:R-:W-:-:S04]  /*10b0*/  IMAD.MOV R95, RZ, RZ, -R95 ;  /* 0x000000ffff5f7224 */ /* 0x010fc800078e0a5f */
[----:B------:R-:W-:Y:S01]  /*10c0*/  IMAD R95, R2, R95, R9 ;  /* 0x0000005f025f7224 */ /* 0x000fe200078e0209 */
[----:B-1----:R-:W-:Y:S06]  /*10d0*/  BRA.U UP4, `(.L_x_17) ;  /* 0x0000000104247547 */ /* 0x002fec000b800000 */
[----:B------:R-:W-:Y:S01]  /*10e0*/  ISETP.NE.AND P1, PT, R94, RZ, PT ;  /* 0x000000ff5e00720c */ /* 0x000fe20003f25270 */
[----:B------:R-:W-:Y:S01]  /*10f0*/  IMAD.MOV.U32 R0, RZ, RZ, 0x3 ;  /* 0x00000003ff007424 */ /* 0x000fe200078e00ff */
[C---:B------:R-:W-:Y:S02]  /*1100*/  LOP3.LUT R2, R95.reuse, 0xfffffffe, RZ, 0xc0, !PT ;  /* 0xfffffffe5f027812 */ /* 0x040fe400078ec0ff */
[----:B------:R-:W-:Y:S02]  /*1110*/  ISETP.LT.U32.OR P1, PT, R95, 0x2, !P1 ;  /* 0x000000025f00780c */ /* 0x000fe40004f21470 */
[----:B------:R-:W-:Y:S02]  /*1120*/  SHF.L.U32 R0, R0, R2, RZ ;  /* 0x0000000200007219 */ /* 0x000fe400000006ff */
[----:B------:R-:W-:Y:S02]  /*1130*/  SEL R4, RZ, 0x1, !P1 ;  /* 0x00000001ff047807 */ /* 0x000fe40004800000 */
[----:B------:R-:W-:-:S05]  /*1140*/  SEL R3, RZ, 0x2, !P1 ;  /* 0x00000002ff037807 */ /* 0x000fca0004800000 */
[----:B------:R-:W-:-:S05]  /*1150*/  IMAD.IADD R3, R4, 0x1, R3 ;  /* 0x0000000104037824 */ /* 0x000fca00078e0203 */
[----:B------:R-:W-:Y:S02]  /*1160*/  PRMT R8, R3, 0x7610, R8 ;  /* 0x0000761003087816 */ /* 0x000fe40000000008 */
.L_x_17:
[----:B------:R-:W-:Y:S05]  /*1170*/  @!P0 BRA `(.L_x_18) ;  /* 0x0000000000b88947 */ /* 0x000fea0003800000 */
[----:B------:R-:W1:Y:S01]  /*1180*/  LDC.64 R4, c[0x0][0xb18] ;  /* 0x0002c600ff047b82 */ /* 0x000e620000000a00 */
[----:B------:R-:W-:-:S07]  /*1190*/  ISETP.NE.AND P0, PT, R11, 0x1, PT ;  /* 0x000000010b00780c */ /* 0x000fce0003f05270 */
[----:B------:R-:W2:Y:S08]  /*11a0*/  LDC R14, c[0x0][0xb0c] ;  /* 0x0002c300ff0e7b82 */ /* 0x000eb00000000800 */
[----:B------:R-:W3:Y:S08]  /*11b0*/  LDC R16, c[0x0][0x370] ;  /* 0x0000dc00ff107b82 */ /* 0x000ef00000000800 */
[----:B------:R-:W4:Y:S01]  /*11c0*/  LDC R13, c[0x0][0x374] ;  /* 0x0000dd00ff0d7b82 */ /* 0x000f220000000800 */
[----:B-1----:R-:W-:-:S07]  /*11d0*/  ISETP.NE.AND P1, PT, R4, 0x1, PT ;  /* 0x000000010400780c */ /* 0x002fce0003f25270 */
[----:B------:R-:W3:Y:S01]  /*11e0*/  LDC.64 R6, c[0x0][0xb10] ;  /* 0x0002c400ff067b82 */ /* 0x000ee20000000a00 */
[----:B--2---:R-:W-:-:S07]  /*11f0*/  ISETP.NE.AND P2, PT, R14, 0x1, PT ;  /* 0x000000010e00780c */ /* 0x004fce0003f45270 */
[----:B------:R-:W1:Y:S08]  /*1200*/  LDC R12, c[0x0][0xb20] ;  /* 0x0002c800ff0c7b82 */ /* 0x000e700000000800 */
[----:B------:R-:W2:Y:S01]  /*1210*/  LDC.64 R2, c[0x0][0xb28] ;  /* 0x0002ca00ff027b82 */ /* 0x000ea20000000a00 */
[----:B----4-:R-:W-:-:S04]  /*1220*/  IMAD.HI.U32 R17, R13, R5, RZ ;  /* 0x000000050d117227 */ /* 0x010fc800078e00ff */
[----:B------:R-:W-:-:S04]  /*1230*/  IMAD.HI.U32 R5, R15, R5, RZ ;  /* 0x000000050f057227 */ /* 0x000fc800078e00ff */
[----:B---3--:R-:W-:-:S05]  /*1240*/  IMAD.HI.U32 R18, R16, R6, RZ ;  /* 0x0000000610127227 */ /* 0x008fca00078e00ff */
[-C--:B------:R-:W-:Y:S01]  /*1250*/  @P2 SHF.R.U32.HI R16, RZ, R7.reuse, R18 ;  /* 0x00000007ff102219 */ /* 0x080fe20000011612 */
[----:B------:R-:W-:Y:S01]  /*1260*/  IMAD.HI.U32 R18, R9, R6, RZ ;  /* 0x0000000609127227 */ /* 0x000fe200078e00ff */
[-C--:B-1----:R-:W-:Y:S02]  /*1270*/  @P1 SHF.R.U32.HI R13, RZ, R12.reuse, R17 ;  /* 0x0000000cff0d1219 */ /* 0x082fe40000011611 */
[----:B------:R-:W-:Y:S02]  /*1280*/  SHF.R.U32.HI R5, RZ, R12, R5 ;  /* 0x0000000cff057219 */ /* 0x000fe40000011605 */
[----:B------:R-:W-:Y:S02]  /*1290*/  SHF.R.U32.HI R18, RZ, R7, R18 ;  /* 0x00000007ff127219 */ /* 0x000fe40000011612 */
[----:B------:R-:W-:Y:S01]  /*12a0*/  SEL R5, R15, R5, !P1 ;  /* 0x000000050f057207 */ /* 0x000fe20004800000 */
[----:B--2---:R-:W-:Y:S01]  /*12b0*/  IMAD.HI.U32 R17, R13, R2, RZ ;  /* 0x000000020d117227 */ /* 0x004fe200078e00ff */
[----:B------:R-:W-:-:S03]  /*12c0*/  SEL R18, R9, R18, !P2 ;  /* 0x0000001209127207 */ /* 0x000fc60005000000 */
[----:B------:R-:W-:Y:S01]  /*12d0*/  IMAD.HI.U32 R6, R16, R2, RZ ;  /* 0x0000000210067227 */ /* 0x000fe200078e00ff */
[----:B------:R-:W-:-:S04]  /*12e0*/  @P0 SHF.R.U32.HI R13, RZ, R3, R17 ;  /* 0x00000003ff0d0219 */ /* 0x000fc80000011611 */
[----:B------:R-:W-:Y:S01]  /*12f0*/  @P0 SHF.R.U32.HI R16, RZ, R3, R6 ;  /* 0x00000003ff100219 */ /* 0x000fe20000011606 */
[----:B------:R-:W-:-:S04]  /*1300*/  IMAD R13, R13, R11, RZ ;  /* 0x0000000b0d0d7224 */ /* 0x000fc800078e02ff */
[----:B------:R-:W-:Y:S01]  /*1310*/  IMAD R6, R16, R11, RZ ;  /* 0x0000000b10067224 */ /* 0x000fe200078e02ff */
[----:B------:R-:W-:-:S04]  /*1320*/  ISETP.GE.AND P1, PT, R5, R13, PT ;  /* 0x0000000d0500720c */ /* 0x000fc80003f26270 */
[----:B------:R-:W-:Y:S01]  /*1330*/  ISETP.GE.OR P1, PT, R18, R6, P1 ;  /* 0x000000061200720c */ /* 0x000fe20000f26670 */
[----:B------:R-:W-:-:S05]  /*1340*/  IMAD.HI.U32 R6, R5, R2, RZ ;  /* 0x0000000205067227 */ /* 0x000fca00078e00ff */
[----:B------:R-:W-:-:S04]  /*1350*/  SHF.R.U32.HI R6, RZ, R3, R6 ;  /* 0x00000003ff067219 */ /* 0x000fc80000011606 */
[----:B------:R-:W-:-:S03]  /*1360*/  SEL R6, R5, R6, !P0 ;  /* 0x0000000605067207 */ /* 0x000fc60004000000 */
[----:B------:R-:W-:Y:S01]  /*1370*/  @!P1 IMAD.HI.U32 R7, R18, R2, RZ ;  /* 0x0000000212079227 */ /* 0x000fe200078e00ff */
[----:B------:R-:W-:-:S04]  /*1380*/  IADD3 R2, PT, PT, -R6, RZ, RZ ;  /* 0x000000ff06027210 */ /* 0x000fc80007ffe1ff */
[----:B------:R-:W-:Y:S01]  /*1390*/  @!P1 SHF.R.U32.HI R3, RZ, R3, R7 ;  /* 0x00000003ff039219 */ /* 0x000fe20000011607 */
[----:B------:R-:W-:Y:S01]  /*13a0*/  IMAD R2, R11, R2, R5 ;  /* 0x000000020b027224 */ /* 0x000fe200078e0205 */
[----:B------:R-:W-:Y:S02]  /*13b0*/  IADD3 R7, PT, PT, -R5, RZ, RZ ;  /* 0x000000ff05077210 */ /* 0x000fe40007ffe1ff */
[----:B------:R-:W-:-:S03]  /*13c0*/  @!P1 SEL R3, R18, R3, !P0 ;  /* 0x0000000312039207 */ /* 0x000fc60004000000 */
[----:B------:R-:W-:Y:S02]  /*13d0*/  IMAD R7, R4, R7, R15 ;  /* 0x0000000704077224 */ /* 0x000fe400078e020f */
[--C-:B------:R-:W-:Y:S02]  /*13e0*/  @!P1 IMAD.IADD R6, R6, 0x1, -R3.reuse ;  /* 0x0000000106069824 */ /* 0x100fe400078e0a03 */
[----:B------:R-:W-:Y:S01]  /*13f0*/  @!P1 IMAD R3, R2, R16, R3 ;  /* 0x0000001002039224 */ /* 0x000fe200078e0203 */
[----:B------:R-:W-:Y:S01]  /*1400*/  IADD3 R2, PT, PT, -R18, RZ, RZ ;  /* 0x000000ff12027210 */ /* 0x000fe20007ffe1ff */
[----:B------:R-:W-:Y:S02]  /*1410*/  @!P1 IMAD R5, R6, R11, R18 ;  /* 0x0000000b06059224 */ /* 0x000fe400078e0212 */
[----:B------:R-:W-:Y:S02]  /*1420*/  @!P1 IMAD.MOV.U32 R18, RZ, RZ, R3 ;  /* 0x000000ffff129224 */ /* 0x000fe400078e0003 */
[----:B------:R-:W-:-:S02]  /*1430*/  IMAD R2, R14, R2, R9 ;  /* 0x000000020e027224 */ /* 0x000fc400078e0209 */
[----:B------:R-:W-:Y:S02]  /*1440*/  IMAD R15, R5, R4, R7 ;  /* 0x00000004050f7224 */ /* 0x000fe400078e0207 */
[----:B------:R-:W-:Y:S02]  /*1450*/  IMAD R14, R18, R14, R2 ;  /* 0x0000000e120e7224 */ /* 0x000fe400078e0202 */
.L_x_18:
[----:B------:R-:W-:Y:S05]  /*1460*/  BRA.U UP3, `(.L_x_19) ;  /* 0x0000000103407547 */ /* 0x000fea000b800000 */
[----:B------:R-:W1:Y:S08]  /*1470*/  LDC.64 R4, c[0x0][0xb10] ;  /* 0x0002c400ff047b82 */ /* 0x000e700000000a00 */
[----:B------:R-:W2:Y:S08]  /*1480*/  LDC.64 R2, c[0x0][0xb18] ;  /* 0x0002c600ff027b82 */ /* 0x000eb00000000a00 */
[----:B------:R-:W3:Y:S08]  /*1490*/  LDC R6, c[0x0][0xb20] ;  /* 0x0002c800ff067b82 */ /* 0x000ef00000000800 */
[----:B------:R-:W4:Y:S01]  /*14a0*/  LDC R7, c[0x0][0xb0c] ;  /* 0x0002c300ff077b82 */ /* 0x000f220000000800 */
[----:B-1----:R-:W-:-:S05]  /*14b0*/  IMAD.HI.U32 R4, R14, R4, RZ ;  /* 0x000000040e047227 */ /* 0x002fca00078e00ff */
[----:B------:R-:W-:Y:S01]  /*14c0*/  SHF.R.U32.HI R4, RZ, R5, R4 ;  /* 0x00000005ff047219 */ /* 0x000fe20000011604 */
[----:B--2---:R-:W-:Y:S01]  /*14d0*/  IMAD.HI.U32 R3, R15, R3, RZ ;  /* 0x000000030f037227 */ /* 0x004fe200078e00ff */
[----:B------:R-:W-:-:S04]  /*14e0*/  ISETP.NE.AND P0, PT, R2, 0x1, PT ;  /* 0x000000010200780c */ /* 0x000fc80003f05270 */
[----:B---3--:R-:W-:-:S04]  /*14f0*/  SHF.R.U32.HI R3, RZ, R6, R3 ;  /* 0x00000006ff037219 */ /* 0x008fc80000011603 */
[----:B------:R-:W-:Y:S02]  /*1500*/  SEL R3, R15, R3, !P0 ;  /* 0x000000030f037207 */ /* 0x000fe40004000000 */
[----:B----4-:R-:W-:-:S04]  /*1510*/  ISETP.NE.AND P1, PT, R7, 0x1, PT ;  /* 0x000000010700780c */ /* 0x010fc80003f25270 */
[----:B------:R-:W-:-:S05]  /*1520*/  SEL R5, R14, R4, !P1 ;  /* 0x000000040e057207 */ /* 0x000fca0004800000 */
[----:B------:R-:W-:Y:S02]  /*1530*/  IMAD.IADD R4, R3, 0x1, -R5 ;  /* 0x0000000103047824 */ /* 0x000fe400078e0a05 */
[----:B------:R-:W-:Y:S02]  /*1540*/  IMAD.IADD R3, R5, 0x1, -R3 ;  /* 0x0000000105037824 */ /* 0x000fe400078e0a03 */
[----:B------:R-:W-:Y:S02]  /*1550*/  IMAD R14, R4, R7, R14 ;  /* 0x00000007040e7224 */ /* 0x000fe400078e020e */
[----:B------:R-:W-:Y:S02]  /*1560*/  IMAD R15, R3, R2, R15 ;  /* 0x00000002030f7224 */ /* 0x000fe400078e020f */
.L_x_19:
[----:B------:R-:W-:Y:S05]  /*1570*/  BRA.U !UP1, `(.L_x_20) ;  /* 0x00000001090c7547 */ /* 0x000fea000b800000 */
[----:B------:R-:W-:Y:S01]  /*1580*/  UCGABAR_WAIT ;  /* 0x0000000000007dc7 */ /* 0x000fe20008000000 */
[----:B------:R-:W-:Y:S01]  /*1590*/  CCTL.IVALL ;  /* 0x00000000ff00798f */ /* 0x000fe20002000000 */
[----:B------:R-:W-:Y:S05]  /*15a0*/  BRA `(.L_x_21) ;  /* 0x0000000000047947 */ /* 0x000fea0003800000 */
.L_x_20:
[----:B------:R-:W-:Y:S06]  /*15b0*/  BAR.SYNC.DEFER_BLOCKING 0x0 ;  /* 0x0000000000007b1d */ /* 0x000fec0000010000 */
.L_x_21:
[----:B------:R-:W-:Y:S05]  /*15c0*/  BRA.U UP2, `(.L_x_22) ;  /* 0x0000001502407547 */ /* 0x000fea000b800000 */
[----:B------:R-:W1:Y:S01]  /*15d0*/  LDCU UR4, c[0x0][0x38c] ;  /* 0x00007180ff0477ac */ /* 0x000e620008000800 */
[----:B------:R-:W2:Y:S01]  /*15e0*/  LDC R8, c[0x0][0x370] ;  /* 0x0000dc00ff087b82 */ /* 0x000ea20000000800 */
[C---:B------:R-:W-:Y:S02]  /*15f0*/  IMAD.SHL.U32 R19, R9.reuse, 0x80, RZ ;  /* 0x0000008009137824 */ /* 0x040fe400078e00ff */
[----:B------:R-:W-:Y:S01]  /*1600*/  HFMA2 R17, -RZ, RZ, 0, 5.9604644775390625e-08 ;  /* 0x00000001ff117431 */ /* 0x000fe200000001ff */
[----:B------:R-:W-:Y:S01]  /*1610*/  UISETP.NE.AND UP1, UPT, UR10, URZ, UPT ;  /* 0x000000ff0a00728c */ /* 0x000fe2000bf25270 */
[----:B------:R-:W-:Y:S01]  /*1620*/  ISETP.NE.AND P4, PT, R10, RZ, P5 ;  /* 0x000000ff0a00720c */ /* 0x000fe20002f85270 */
[----:B------:R-:W-:Y:S01]  /*1630*/  IMAD.SHL.U32 R18, R9, 0x40, RZ ;  /* 0x0000004009127824 */ /* 0x000fe200078e00ff */
[----:B------:R-:W-:Y:S01]  /*1640*/  CS2R R12, SRZ ;  /* 0x00000000000c7805 */ /* 0x000fe2000001ff00 */
[----:B------:R-:W-:Y:S01]  /*1650*/  IMAD.MOV.U32 R16, RZ, RZ, RZ ;  /* 0x000000ffff107224 */ /* 0x000fe200078e00ff */
[----:B------:R-:W3:Y:S01]  /*1660*/  LDC R0, c[0x0][0x374] ;  /* 0x0000dd00ff007b82 */ /* 0x000ee20000000800 */
[----:B------:R-:W-:Y:S01]  /*1670*/  MOV R11, 0x1 ;  /* 0x00000001000b7802 */ /* 0x000fe20000000f00 */
[----:B------:R-:W4:Y:S01]  /*1680*/  LDCU.64 UR14, c[0x0][0x348] ;  /* 0x00006900ff0e77ac */ /* 0x000f220008000a00 */
[----:B------:R-:W-:Y:S01]  /*1690*/  LOP3.LUT R19, R19, 0x80, RZ, 0xc0, !PT ;  /* 0x0000008013137812 */ /* 0x000fe200078ec0ff */
[----:B------:R-:W-:Y:S01]  /*16a0*/  USEL UR22, UR6, 0x2, UP1 ;  /* 0x0000000206167887 */ /* 0x000fe20008800000 */
[----:B------:R-:W-:Y:S01]  /*16b0*/  UMOV UR23, URZ ;  /* 0x000000ff00177c82 */ /* 0x000fe20008000000 */
[----:B-1----:R-:W-:-:S04]  /*16c0*/  UIADD3 UR5, UPT, UPT, UR4, 0x3f, URZ ;  /* 0x0000003f04057890 */ /* 0x002fc8000fffe0ff */
[----:B------:R-:W-:-:S04]  /*16d0*/  USHF.R.S32.HI UR7, URZ, 0x1f, UR5 ;  /* 0x0000001fff077899 */ /* 0x000fc80008011405 */
[----:B------:R-:W-:Y:S02]  /*16e0*/  ULEA.HI UR7, UR7, UR5, URZ, 0x6 ;  /* 0x0000000507077291 */ /* 0x000fe4000f8f30ff */
[----:B------:R-:W-:Y:S02]  /*16f0*/  UIADD3 UR5, UPT, UPT, UR4, -0x1, URZ ;  /* 0xffffffff04057890 */ /* 0x000fe4000fffe0ff */
[----:B------:R-:W-:Y:S02]  /*1700*/  USHF.R.S32.HI UR7, URZ, 0x6, UR7 ;  /* 0x00000006ff077899 */ /* 0x000fe40008011407 */
[----:B------:R-:W-:Y:S02]  /*1710*/  UISETP.GE.U32.AND UP2, UPT, UR5, -0x7f, UPT ;  /* 0xffffff810500788c */ /* 0x000fe4000bf46070 */
[----:B------:R-:W-:Y:S02]  /*1720*/  UISETP.LT.U32.AND UP0, UPT, UR7, 0x8, UPT ;  /* 0x000000080700788c */ /* 0x000fe4000bf01070 */
[----:B------:R-:W-:-:S02]  /*1730*/  UIADD3 UR4, UPT, UPT, UR4, 0x7e, URZ ;  /* 0x0000007e04047890 */ /* 0x000fc4000fffe0ff */
[----:B------:R-:W-:-:S04]  /*1740*/  USEL UR5, UR7, 0x8, UP0 ;  /* 0x0000000807057887 */ /* 0x000fc80008000000 */
[----:B------:R-:W-:Y:S02]  /*1750*/  UIADD3 UR21, UPT, UPT, UR5, -0x1, URZ ;  /* 0xffffffff05157890 */ /* 0x000fe4000fffe0ff */
[----:B------:R-:W-:Y:S02]  /*1760*/  @UP2 UIADD3 UR21, UPT, UPT, UR5, URZ, URZ ;  /* 0x000000ff05152290 */ /* 0x000fe4000fffe0ff */
[----:B------:R-:W-:Y:S02]  /*1770*/  UIADD3 UR24, UPT, UPT, UR7, -UR5, URZ ;  /* 0x8000000507187290 */ /* 0x000fe4000fffe0ff */
[----:B------:R-:W-:Y:S02]  /*1780*/  UIADD3 UR13, UPT, UPT, UR21, 0x1, URZ ;  /* 0x00000001150d7890 */ /* 0x000fe4000fffe0ff */
[----:B--2-4-:R-:W-:-:S12]  /*1790*/  UIADD3 UR21, UPT, UPT, -UR21, URZ, URZ ;  /* 0x000000ff15157290 */ /* 0x014fd8000fffe1ff */
.L_x_42:
[----:B------:R-:W-:Y:S01]  /*17a0*/  UISETP.NE.AND UP0, UPT, UR37, URZ, UPT ;  /* 0x000000ff2500728c */ /* 0x000fe2000bf05270 */
[----:B------:R-:W1:Y:S08]  /*17b0*/  S2UR UR37, SR_CgaCtaId ;  /* 0x00000000002579c3 */ /* 0x000e700000008800 */
[----:B------:R-:W-:Y:S05]  /*17c0*/  BRA.U UP0, `(.L_x_23) ;  /* 0x0000000100347547 */ /* 0x000fea000b800000 */
[----:B------:R-:W2:Y:S01]  /*17d0*/  S2R R2, SR_CgaCtaId ;  /* 0x0000000000027919 */ /* 0x000ea20000008800 */
[----:B------:R-:W-:-:S04]  /*17e0*/  MOV R3, 0x400 ;  /* 0x0000040000037802 */ /* 0x000fc80000000f00 */
[----:B--2---:R-:W-:Y:S02]  /*17f0*/  LEA R2, R2, R3, 0x18 ;  /* 0x0000000302027211 */ /* 0x004fe400078ec0ff */
[----:B------:R-:W-:-:S03]  /*1800*/  SHF.L.U32 R3, R11, 0x1f, RZ ;  /* 0x0000001f0b037819 */ /* 0x000fc600000006ff */
[----:B------:R-:W-:-:S04]  /*1810*/  IMAD R2, R12, 0x8, R2 ;  /* 0x000000080c027824 */ /* 0x000fc800078e0202 */
[----:B------:R-:W2:Y:S02]  /*1820*/  SYNCS.PHASECHK.TRANS64.TRYWAIT P0, [R2+URZ+0x140], R3 ;  /* 0x00014003020075a7 */ /* 0x000ea400080011ff */
[----:B--2---:R-:W-:Y:S05]  /*1830*/  @!P0 BRA `(.L_x_24) ;  /* 0x00000080008c8947 */ /* 0x004fea0003800000 */
.L_x_154:
[----:B------:R-:W-:Y:S01]  /*1840*/  VIADD R12, R12, 0x1 ;  /* 0x000000010c0c7836 */ /* 0x000fe20000000000 */
[----:B------:R2:W-:Y:S04]  /*1850*/  SYNCS.ARRIVE.TRANS64.A1T0 RZ, [R2+URZ+0x130], RZ ;  /* 0x000130ff02ff79a7 */ /* 0x0005e800081000ff */
[----:B------:R-:W-:-:S04]  /*1860*/  ISETP.NE.AND P0, PT, R12, 0x2, PT ;  /* 0x000000020c00780c */ /* 0x000fc80003f05270 */
[----:B------:R-:W-:Y:S02]  /*1870*/  SEL R12, R12, RZ, P0 ;  /* 0x000000ff0c0c7207 */ /* 0x000fe40000000000 */
[----:B--2---:R-:W-:-:S04]  /*1880*/  SEL R2, RZ, 0x1, P0 ;  /* 0x00000001ff027807 */ /* 0x004fc80000000000 */
[----:B------:R-:W-:-:S07]  /*1890*/  LOP3.LUT R11, R11, R2, RZ, 0x3c, !PT ;  /* 0x000000020b0b7212 */ /* 0x000fce00078e3cff */
.L_x_23:
[----:B------:R-:W-:Y:S01]  /*18a0*/  UMOV UR6, 0x400 ;  /* 0x0000040000067882 */ /* 0x000fe20000000000 */
[----:B------:R-:W-:Y:S01]  /*18b0*/  SHF.L.U32 R2, R17, 0x1f, RZ ;  /* 0x0000001f11027819 */ /* 0x000fe200000006ff */
[----:B-1----:R-:W-:Y:S01]  /*18c0*/  ULEA UR6, UR37, UR6, 0x18 ;  /* 0x0000000625067291 */ /* 0x002fe2000f8ec0ff */
[----:B------:R-:W-:Y:S01]  /*18d0*/  R2UR UR35, R18 ;  /* 0x00000000122372ca */ /* 0x000fe200000e0000 */
[----:B------:R-:W-:Y:S01]  /*18e0*/  UISETP.GE.U32.AND UP0, UPT, UR4, 0x7f, UPT ;  /* 0x0000007f0400788c */ /* 0x000fe2000bf06070 */
[----:B------:R-:W-:Y:S01]  /*18f0*/  R2UR UR11, R19 ;  /* 0x00000000130b72ca */ /* 0x000fe200000e0000 */
[----:B------:R-:W-:Y:S01]  /*1900*/  ULEA UR8, UR23, UR6, 0x3 ;  /* 0x0000000617087291 */ /* 0x000fe2000f8e18ff */
[----:B------:R-:W-:-:S08]  /*1910*/  UMOV UR25, URZ ;  /* 0x000000ff00197c82 */ /* 0x000fd00008000000 */
[----:B------:R1:W2:Y:S01]  /*1920*/  SYNCS.PHASECHK.TRANS64.TRYWAIT P0, [UR8+0x40], R2 ;  /* 0x00004002ff0075a7 */ /* 0x0002a20008001108 */
[----:B------:R-:W-:-:S13]  /*1930*/  R2UR UR8, R15 ;  /* 0x000000000f0872ca */ /* 0x000fda00000e0000 */
[----:B------:R-:W-:Y:S01]  /*1940*/  ULEA UR11, UR8, UR11, 0x8 ;  /* 0x0000000b080b7291 */ /* 0x000fe2000f8e40ff */
[----:B-1----:R-:W-:-:S05]  /*1950*/  LEA.HI R2, R14, R14, RZ, 0x1 ;  /* 0x0000000e0e027211 */ /* 0x002fca00078f08ff */
[----:B------:R-:W-:-:S05]  /*1960*/  IMAD.SHL.U32 R2, R2, 0x40, RZ ;  /* 0x0000004002027824 */ /* 0x000fca00078e00ff */
[----:B------:R-:W-:-:S04]  /*1970*/  LOP3.LUT R2, R2, 0xffffff80, RZ, 0xc0, !PT ;  /* 0xffffff8002027812 */ /* 0x000fc800078ec0ff */
[----:B------:R-:W-:-:S13]  /*1980*/  R2UR UR9, R2 ;  /* 0x00000000020972ca */ /* 0x000fda00000e0000 */
[----:B------:R-:W-:Y:S01]  /*1990*/  ULOP3.LUT UR35, UR9, 0x40, UR35, 0xf8, !UPT ;  /* 0x0000004009237892 */ /* 0x000fe2000f8ef823 */
[----:B------:R-:W-:Y:S11]  /*19a0*/  BRA.U !UP0, `(.L_x_25) ;  /* 0x0000000108c07547 */ /* 0x000ff6000b800000 */
[----:B------:R-:W-:Y:S01]  /*19b0*/  UMOV UR16, UR21 ;  /* 0x0000001500107c82 */ /* 0x000fe20008000000 */
[----:B------:R-:W-:Y:S01]  /*19c0*/  UMOV UR17, UR23 ;  /* 0x0000001700117c82 */ /* 0x000fe20008000000 */
[----:B------:R-:W-:-:S05]  /*19d0*/  UMOV UR34, URZ ;  /* 0x000000ff00227c82 */ /* 0x000fca0008000000 */
.L_x_31:
[----:B------:R-:W-:Y:S01]  /*19e0*/  ULEA UR33, UR17, UR6, 0x3 ;  /* 0x0000000611217291 */ /* 0x000fe2000f8e18ff */
[----:B------:R-:W-:Y:S01]  /*19f0*/  @P5 MOV R3, 0xc000 ;  /* 0x0000c00000035802 */ /* 0x000fe20000000f00 */
[----:B-12-4-:R-:W-:Y:S10]  /*1a00*/  @P0 BRA `(.L_x_26) ;  /* 0x00000000000c0947 */ /* 0x016ff40003800000 */
[----:B------:R-:W-:-:S04]  /*1a10*/  SHF.L.U32 R4, R17, 0x1f, RZ ;  /* 0x0000001f11047819 */ /* 0x000fc800000006ff */
[----:B------:R-:W1:Y:S02]  /*1a20*/  SYNCS.PHASECHK.TRANS64.TRYWAIT P0, [UR33+0x40], R4 ;  /* 0x00004004ff0075a7 */ /* 0x000e640008001121 */
[----:B-1----:R-:W-:Y:S05]  /*1a30*/  @!P0 BRA `(.L_x_27) ;  /* 0x0000008000208947 */ /* 0x002fea0003800000 */
.L_x_26:
[----:B------:R2:W-:Y:S01]  /*1a40*/  @P5 SYNCS.ARRIVE.TRANS64 RZ, [UR33], R3 ;  /* 0x00000003ffff59a7 */ /* 0x0005e20008000021 */
[----:B------:R-:W-:Y:S02]  /*1a50*/  ULOP3.LUT UR8, UR22, 0x2, URZ, 0xfc, !UPT ;  /* 0x0000000216087892 */ /* 0x000fe4000f8efcff */
[----:B------:R-:W-:Y:S02]  /*1a60*/  UIADD3 UR16, UPT, UPT, UR16, 0x1, URZ ;  /* 0x0000000110107890 */ /* 0x000fe4000fffe0ff */
[----:B------:R-:W-:Y:S02]  /*1a70*/  UISETP.NE.AND UP0, UPT, UR8, 0x2, UPT ;  /* 0x000000020800788c */ /* 0x000fe4000bf05270 */
[----:B------:R-:W-:-:S07]  /*1a80*/  UISETP.NE.AND UP2, UPT, UR16, 0x1, UPT ;  /* 0x000000011000788c */ /* 0x000fce000bf45270 */
[----:B------:R-:W-:Y:S05]  /*1a90*/  BRA.U UP0, `(.L_x_28) ;  /* 0x0000000100047547 */ /* 0x000fea000b800000 */
[----:B------:R-:W-:Y:S05]  /*1aa0*/  BPT.TRAP 0x1 ;  /* 0x000000040000795c */ /* 0x000fea0000300000 */
.L_x_28:
[----:B------:R-:W-:Y:S04]  /*1ab0*/  BSSY.RECONVERGENT B0, `(.L_x_29) ;  /* 0x0000003000007945 */ /* 0x000fe80003800200 */
[----:B------:R-:W-:Y:S05]  /*1ac0*/  @!P4 BRA `(.L_x_30) ;  /* 0x000000000004c947 */ /* 0x000fea0003800000 */
[----:B------:R-:W-:Y:S05]  /*1ad0*/  BPT.TRAP 0x1 ;  /* 0x000000040000795c */ /* 0x000fea0000300000 */
.L_x_30:
[----:B------:R-:W-:Y:S05]  /*1ae0*/  BSYNC.RECONVERGENT B0 ;  /* 0x0000000000007941 */ /* 0x000fea0003800200 */
.L_x_29:
[----:B------:R-:W-:Y:S02]  /*1af0*/  UIADD3 UR23, UPT, UPT, UR17, 0x1, URZ ;  /* 0x0000000111177890 */ /* 0x000fe4000fffe0ff */
[----:B------:R-:W-:Y:S02]  /*1b00*/  ULEA UR32, UR17, UR6, 0xd ;  /* 0x0000000611207291 */ /* 0x000fe4000f8e68ff */
[----:B------:R-:W-:Y:S02]  /*1b10*/  UISETP.NE.AND UP0, UPT, UR23, 0x8, UPT ;  /* 0x000000081700788c */ /* 0x000fe4000bf05270 */
[----:B------:R-:W-:Y:S02]  /*1b20*/  UIADD3 UR28, UP1, UPT, UR14, 0x80, URZ ;  /* 0x000000800e1c7890 */ /* 0x000fe4000ff3e0ff */
[----:B------:R-:W-:Y:S02]  /*1b30*/  USEL UR9, URZ, 0x1, UP0 ;  /* 0x00000001ff097887 */ /* 0x000fe40008000000 */
[----:B------:R-:W-:-:S02]  /*1b40*/  USEL UR23, UR23, URZ, UP0 ;  /* 0x000000ff17177287 */ /* 0x000fc40008000000 */
[----:B------:R-:W-:Y:S02]  /*1b50*/  UIADD3 UR26, UP0, UPT, UR14, 0x180, URZ ;  /* 0x000001800e1a7890 */ /* 0x000fe4000ff1e0ff */
[----:B------:R-:W-:Y:S01]  /*1b60*/  ULEA UR8, UR23, UR6, 0x3 ;  /* 0x0000000617087291 */ /* 0x000fe2000f8e18ff */
[----:B------:R-:W-:Y:S01]  /*1b70*/  LOP3.LUT R17, R17, UR9, RZ, 0x3c, !PT ;  /* 0x0000000911117c12 */ /* 0x000fe2000f8e3cff */
[----:B------:R-:W-:Y:S02]  /*1b80*/  ULOP3.LUT UR33, UR33, 0xfefffff8, URZ, 0xc0, !UPT ;  /* 0xfefffff821217892 */ /* 0x000fe4000f8ec0ff */
[----:B------:R-:W-:Y:S01]  /*1b90*/  UIADD3.X UR29, UPT, UPT, URZ, UR15, URZ, UP1, !UPT ;  /* 0x0000000fff1d7290 */ /* 0x000fe20008ffe4ff */
[----:B-1----:R-:W-:Y:S01]  /*1ba0*/  SHF.L.U32 R2, R17, 0x1f, RZ ;  /* 0x0000001f11027819 */ /* 0x002fe200000006ff */
[----:B------:R-:W-:Y:S02]  /*1bb0*/  UIADD3 UR32, UPT, UPT, UR32, 0x8400, URZ ;  /* 0x0000840020207890 */ /* 0x000fe4000fffe0ff */
[----:B------:R-:W-:Y:S01]  /*1bc0*/  UIADD3.X UR27, UPT, UPT, URZ, UR15, URZ, UP0, !UPT ;  /* 0x0000000fff1b7290 */ /* 0x000fe200087fe4ff */
[----:B------:R1:W4:Y:S01]  /*1bd0*/  SYNCS.PHASECHK.TRANS64.TRYWAIT P0, [UR8+0x40], R2 ;  /* 0x00004002ff0075a7 */ /* 0x0003220008001108 */
[----:B------:R-:W-:Y:S01]  /*1be0*/  ULEA UR8, UR17, UR6, 0xe ;  /* 0x0000000611087291 */ /* 0x000fe2000f8e70ff */
[----:B------:R-:W-:Y:S01]  /*1bf0*/  UMOV UR18, 0x0 ;  /* 0x0000000000127882 */ /* 0x000fe20000000000 */
[----:B------:R-:W-:-:S02]  /*1c00*/  UMOV UR19, 0x10000000 ;  /* 0x1000000000137882 */ /* 0x000fc40000000000 */
[----:B------:R-:W-:Y:S01]  /*1c10*/  UIADD3 UR8, UPT, UPT, UR8, 0x18400, URZ ;  /* 0x0001840008087890 */ /* 0x000fe2000fffe0ff */
[----:B------:R2:W-:Y:S01]  /*1c20*/  UTMALDG.3D.2CTA [UR32], [UR28], desc[UR18] ;  /* 0x000012201c0075b4 */ /* 0x0005e20008211000 */
[----:B------:R-:W-:Y:S01]  /*1c30*/  UMOV UR10, UR34 ;  /* 0x00000022000a7c82 */ /* 0x000fe20008000000 */
[----:B------:R-:W-:Y:S01]  /*1c40*/  UMOV UR12, UR36 ;  /* 0x00000024000c7c82 */ /* 0x000fe20008000000 */
[----:B------:R-:W-:Y:S01]  /*1c50*/  UMOV UR9, UR33 ;  /* 0x0000002100097c82 */ /* 0x000fe20008000000 */
[----:B------:R-:W-:Y:S01]  /*1c60*/  UMOV UR25, UR13 ;  /* 0x0000000d00197c82 */ /* 0x000fe20008000000 */
[----:B------:R-:W-:-:S03]  /*1c70*/  UMOV UR17, UR23 ;  /* 0x0000001700117c82 */ /* 0x000fc60008000000 */
[----:B------:R1:W-:Y:S01]  /*1c80*/  UTMALDG.3D.2CTA [UR8], [UR26], desc[UR18] ;  /* 0x000012081a0075b4 */ /* 0x0003e20008211000 */
[----:B--2---:R-:W-:Y:S01]  /*1c90*/  UIADD3 UR34, UPT, UPT, UR34, 0x40, URZ ;  /* 0x0000004022227890 */ /* 0x004fe2000fffe0ff */
[----:B------:R-:W-:Y:S11]  /*1ca0*/  BRA.U UP2, `(.L_x_31) ;  /* 0xfffffffd024c7547 */ /* 0x000ff6000b83ffff */
.L_x_25:
[----:B--2-4-:R-:W-:Y:S01]  /*1cb0*/  PLOP3.LUT P0, PT, PT, PT, UP5, 0x80, 0x8 ;  /* 0x000000000008781c */ /* 0x014fe20003f0f058 */
[----:B-1----:R-:W-:Y:S01]  /*1cc0*/  ULEA UR8, UR23, UR6, 0x3 ;  /* 0x0000000617087291 */ /* 0x002fe2000f8e18ff */
[----:B------:R-:W-:Y:S01]  /*1cd0*/  SHF.L.U32 R2, R17, 0x1f, RZ ;  /* 0x0000001f11027819 */ /* 0x000fe200000006ff */
[----:B------:R-:W-:-:S10]  /*1ce0*/  UISETP.GT.AND UP0, UPT, UR7, UR5, UPT ;  /* 0x000000050700728c */ /* 0x000fd4000bf04270 */
[----:B------:R-:W-:Y:S01]  /*1cf0*/  @!P0 SYNCS.ARRIVE.TRANS64.A1T0 RZ, [UR6+0xc8], RZ ;  /* 0x0000c8ffffff89a7 */ /* 0x000fe20008100006 */
[----:B------:R1:W2:Y:S01]  /*1d00*/  SYNCS.PHASECHK.TRANS64.TRYWAIT P0, [UR8+0x40], R2 ;  /* 0x00004002ff0075a7 */ /* 0x0002a20008001108 */
[----:B------:R-:W-:Y:S05]  /*1d10*/  BRA.U !UP0, `(.L_x_32) ;  /* 0x0000000108c07547 */ /* 0x000fea000b800000 */
[----:B------:R-:W-:Y:S01]  /*1d20*/  UIADD3 UR26, UPT, UPT, UR24, UR25, URZ ;  /* 0x00000019181a7290 */ /* 0x000fe2000fffe0ff */
[----:B------:R-:W-:-:S11]  /*1d30*/  UMOV UR27, UR23 ;  /* 0x00000017001b7c82 */ /* 0x000fd60008000000 */
.L_x_38:
[----:B------:R-:W-:Y:S01]  /*1d40*/  ULEA UR17, UR27, UR6, 0x3 ;  /* 0x000000061b117291 */ /* 0x000fe2000f8e18ff */
[----:B--2---:R-:W-:Y:S01]  /*1d50*/  @P5 MOV R3, 0xc000 ;  /* 0x0000c00000035802 */ /* 0x004fe20000000f00 */
[----:B-12---:R-:W-:Y:S10]  /*1d60*/  @P0 BRA `(.L_x_33) ;  /* 0x00000000000c0947 */ /* 0x006ff40003800000 */
[----:B------:R-:W-:-:S04]  /*1d70*/  SHF.L.U32 R4, R17, 0x1f, RZ ;  /* 0x0000001f11047819 */ /* 0x000fc800000006ff */
[----:B------:R-:W2:Y:S02]  /*1d80*/  SYNCS.PHASECHK.TRANS64.TRYWAIT P0, [UR17+0x40], R4 ;  /* 0x00004004ff0075a7 */ /* 0x000ea40008001111 */
[----:B--2---:R-:W-:Y:S05]  /*1d90*/  @!P0 BRA `(.L_x_34) ;  /* 0x0000007c00608947 */ /* 0x004fea0003800000 */
.L_x_33:
[----:B------:R2:W-:Y:S01]  /*1da0*/  @P5 SYNCS.ARRIVE.TRANS64 RZ, [UR17], R3 ;  /* 0x00000003ffff59a7 */ /* 0x0005e20008000011 */
[----:B------:R-:W-:-:S04]  /*1db0*/  ULOP3.LUT UR8, UR22, 0x2, URZ, 0xfc, !UPT ;  /* 0x0000000216087892 */ /* 0x000fc8000f8efcff */
[----:B------:R-:W-:-:S09]  /*1dc0*/  UISETP.NE.AND UP0, UPT, UR8, 0x2, UPT ;  /* 0x000000020800788c */ /* 0x000fd2000bf05270 */
[----:B------:R-:W-:Y:S05]  /*1dd0*/  BRA.U UP0, `(.L_x_35) ;  /* 0x0000000100047547 */ /* 0x000fea000b800000 */
[----:B------:R-:W-:Y:S05]  /*1de0*/  BPT.TRAP 0x1 ;  /* 0x000000040000795c */ /* 0x000fea0000300000 */
.L_x_35:
[----:B------:R-:W-:Y:S04]  /*1df0*/  BSSY.RECONVERGENT B0, `(.L_x_36) ;  /* 0x0000003000007945 */ /* 0x000fe80003800200 */
[----:B------:R-:W-:Y:S05]  /*1e00*/  @!P4 BRA `(.L_x_37) ;  /* 0x000000000004c947 */ /* 0x000fea0003800000 */
[----:B------:R-:W-:Y:S05]  /*1e10*/  BPT.TRAP 0x1 ;  /* 0x000000040000795c */ /* 0x000fea0000300000 */
.L_x_37:
[----:B------:R-:W-:Y:S05]  /*1e20*/  BSYNC.RECONVERGENT B0 ;  /* 0x0000000000007941 */ /* 0x000fea0003800200 */
.L_x_36:
        /* <DEDUP_REMOVED lines=9> */
[----:B------:R-:W-:Y:S02]  /*1ec0*/  USHF.L.U32 UR18, UR25, 0x6, URZ ;  /* 0x0000000619127899 */ /* 0x000fe400080006ff */
[----:B------:R-:W-:Y:S01]  /*1ed0*/  ULOP3.LUT UR17, UR17, 0xfefffff8, URZ, 0xc0, !UPT ;  /* 0xfefffff811117892 */ /* 0x000fe2000f8ec0ff */
[----:B-1----:R-:W-:Y:S01]  /*1ee0*/  SHF.L.U32 R2, R17, 0x1f, RZ ;  /* 0x0000001f11027819 */ /* 0x002fe200000006ff */
[----:B------:R-:W-:Y:S02]  /*1ef0*/  UIADD3 UR16, UPT, UPT, UR16, 0x8400, URZ ;  /* 0x0000840010107890 */ /* 0x000fe4000fffe0ff */
[----:B------:R-:W-:Y:S01]  /*1f00*/  UIADD3.X UR33, UPT, UPT, URZ, UR15, URZ, UP1, !UPT ;  /* 0x0000000fff217290 */ /* 0x000fe20008ffe4ff */
[----:B------:R4:W1:Y:S01]  /*1f10*/  SYNCS.PHASECHK.TRANS64.TRYWAIT P0, [UR8+0x40], R2 ;  /* 0x00004002ff0075a7 */ /* 0x0008620008001108 */
[----:B------:R-:W-:-:S02]  /*1f20*/  ULEA UR8, UR27, UR6, 0xe ;  /* 0x000000061b087291 */ /* 0x000fc4000f8e70ff */
[----:B------:R-:W-:Y:S02]  /*1f30*/  UIADD3.X UR31, UPT, UPT, URZ, UR15, URZ, UP0, !UPT ;  /* 0x0000000fff1f7290 */ /* 0x000fe400087fe4ff */
[----:B------:R-:W-:Y:S01]  /*1f40*/  UIADD3 UR8, UPT, UPT, UR8, 0x18400, URZ ;  /* 0x0001840008087890 */ /* 0x000fe2000fffe0ff */
[----:B------:R-:W-:Y:S01]  /*1f50*/  UMOV UR28, 0x0 ;  /* 0x00000000001c7882 */ /* 0x000fe20000000000 */
[----:B------:R-:W-:Y:S01]  /*1f60*/  UMOV UR29, 0x10000000 ;  /* 0x10000000001d7882 */ /* 0x000fe20000000000 */
[----:B------:R-:W-:Y:S01]  /*1f70*/  UMOV UR19, UR35 ;  /* 0x0000002300137c82 */ /* 0x000fe20008000000 */
[----:B------:R-:W-:Y:S01]  /*1f80*/  UMOV UR20, UR36 ;  /* 0x0000002400147c82 */ /* 0x000fe20008000000 */
[----:B------:R-:W-:Y:S01]  /*1f90*/  UMOV UR12, UR36 ;  /* 0x00000024000c7c82 */ /* 0x000fe20008000000 */
[----:B------:R-:W-:Y:S01]  /*1fa0*/  UMOV UR9, UR17 ;  /* 0x0000001100097c82 */ /* 0x000fe20008000000 */
[----:B------:R-:W-:Y:S01]  /*1fb0*/  UMOV UR10, UR18 ;  /* 0x00000012000a7c82 */ /* 0x000fe20008000000 */
[----:B------:R4:W-:Y:S01]  /*1fc0*/  UTMALDG.3D.2CTA [UR16], [UR32], desc[UR28] ;  /* 0x00001c10200075b4 */ /* 0x0009e20008211000 */
[----:B------:R-:W-:Y:S01]  /*1fd0*/  UIADD3 UR25, UPT, UPT, UR25, 0x1, URZ ;  /* 0x0000000119197890 */ /* 0x000fe2000fffe0ff */
[----:B------:R-:W-:-:S03]  /*1fe0*/  UMOV UR27, UR23 ;  /* 0x00000017001b7c82 */ /* 0x000fc60008000000 */
[----:B------:R-:W-:Y:S01]  /*1ff0*/  UISETP.NE.AND UP0, UPT, UR25, UR26, UPT ;  /* 0x0000001a1900728c */ /* 0x000fe2000bf05270 */
[----:B------:R4:W-:Y:S08]  /*2000*/  UTMALDG.3D.2CTA [UR8], [UR30], desc[UR28] ;  /* 0x00001c081e0075b4 */ /* 0x0009f00008211000 */
[----:B----4-:R-:W-:Y:S05]  /*2010*/  BRA.U UP0, `(.L_x_38) ;  /* 0xfffffffd00487547 */ /* 0x010fea000b83ffff */
.L_x_32:
[C---:B-1----:R-:W-:Y:S01]  /*2020*/  LEA R2, R16.reuse, UR6, 0x3 ;  /* 0x0000000610027c11 */ /* 0x042fe2000f8e18ff */
[----:B------:R-:W-:Y:S01]  /*2030*/  NOP ;  /* 0x0000000000007918 */ /* 0x000fe20000000000 */
[----:B--2---:R-:W-:Y:S02]  /*2040*/  SHF.L.U32 R3, R13, 0x1f, RZ ;  /* 0x0000001f0d037819 */ /* 0x004fe400000006ff */
[----:B------:R-:W-:Y:S02]  /*2050*/  LEA R4, R16, UR6, 0x4 ;  /* 0x0000000610047c11 */ /* 0x000fe4000f8e20ff */
[----:B------:R-:W1:Y:S02]  /*2060*/  SYNCS.PHASECHK.TRANS64.TRYWAIT P0, [R2+URZ+0xd0], R3 ;  /* 0x0000d003020075a7 */ /* 0x000e6400080011ff */
[----:B-1----:R-:W-:Y:S05]  /*2070*/  @!P0 BRA `(.L_x_39) ;  /* 0x0000007800c08947 */ /* 0x002fea0003800000 */
.L_x_157:
[----:B------:R-:W2:Y:S01]  /*2080*/  LDS.128 R4, [R4+0x160] ;  /* 0x0001600004047984 */ /* 0x000ea20000000c00 */
[----:B------:R-:W-:Y:S01]  /*2090*/  ISETP.GE.AND P0, PT, R40, 0x1, PT ;  /* 0x000000012800780c */ /* 0x000fe20003f06270 */
[----:B-1----:R-:W-:Y:S01]  /*20a0*/  VIADD R2, R2, 0xe0 ;  /* 0x000000e002027836 */ /* 0x002fe20000000000 */
[----:B------:R-:W-:Y:S01]  /*20b0*/  @!PT LDS RZ, [RZ] ;  /* 0x00000000fffff984 */ /* 0x000fe20000000800 */
[----:B------:R-:W-:Y:S01]  /*20c0*/  @!PT LDS RZ, [RZ] ;  /* 0x00000000fffff984 */ /* 0x000fe20000000800 */
[----:B------:R-:W-:Y:S01]  /*20d0*/  @!PT LDS RZ, [RZ] ;  /* 0x00000000fffff984 */ /* 0x000fe20000000800 */
[----:B------:R-:W-:Y:S01]  /*20e0*/  @!PT LDS RZ, [RZ] ;  /* 0x00000000fffff984 */ /* 0x000fe20000000800 */
[----:B------:R1:W-:Y:S06]  /*20f0*/  MEMBAR.ALL.CTA ;  /* 0x0000000000007992 */ /* 0x0003ec0000008000 */
[----:B-1----:R-:W1:Y:S01]  /*2100*/  FENCE.VIEW.ASYNC.S ;  /* 0x00000000000073c6 */ /* 0x002e620000000000 */
[----:B------:R-:W-:-:S04]  /*2110*/  PRMT R2, RZ, 0x654, R2 ;  /* 0x00000654ff027816 */ /* 0x000fc80000000002 */
[----:B-1----:R1:W-:Y:S01]  /*2120*/  SYNCS.ARRIVE.TRANS64.RED.A1T0 RZ, [R2+URZ], RZ ;  /* 0x000000ff02ff79a7 */ /* 0x0023e200081004ff */
[----:B--2---:R-:W-:-:S13]  /*2130*/  LOP3.LUT P2, RZ, R6, 0x1, RZ, 0xc0, !PT ;  /* 0x0000000106ff7812 */ /* 0x004fda000784c0ff */
[----:B------:R-:W-:Y:S01]  /*2140*/  @P2 SHF.R.U32.HI R3, RZ, 0x10, R5 ;  /* 0x00000010ff032819 */ /* 0x000fe20000011605 */
[----:B------:R-:W-:Y:S01]  /*2150*/  VOTEU.ANY UP0, P2 ;  /* 0x0000000000ff7886 */ /* 0x000fe20001000100 */
[----:B------:R-:W-:Y:S02]  /*2160*/  @P2 MOV R10, R4 ;  /* 0x00000004000a2202 */ /* 0x000fe40000000f00 */
[----:B------:R-:W-:Y:S02]  /*2170*/  @P2 R2UR.BROADCAST UR8, R3 ;  /* 0x00000000030822ca */ /* 0x000fe400008e0000 */
[----:B------:R-:W-:-:S11]  /*2180*/  @P2 LOP3.LUT R9, R5, 0xffff, RZ, 0xc0, !PT ;  /* 0x0000ffff05092812 */ /* 0x000fd600078ec0ff */
[----:B------:R-:W-:Y:S01]  /*2190*/  @UP0 UMOV UR36, UR8 ;  /* 0x0000000800240c82 */ /* 0x000fe20008000000 */
[----:B-1----:R-:W-:Y:S05]  /*21a0*/  @!P0 BRA `(.L_x_40) ;  /* 0x0000000000b88947 */ /* 0x002fea0003800000 */
[----:B------:R-:W3:Y:S01]  /*21b0*/  LDC.64 R4, c[0x0][0xb18] ;  /* 0x0002c600ff047b82 */ /* 0x000ee20000000a00 */
[----:B------:R-:W-:-:S07]  /*21c0*/  ISETP.NE.AND P3, PT, R40, 0x1, PT ;  /* 0x000000012800780c */ /* 0x000fce0003f65270 */
[----:B------:R-:W1:Y:S08]  /*21d0*/  LDC.64 R6, c[0x0][0xb10] ;  /* 0x0002c400ff067b82 */ /* 0x000e700000000a00 */
[----:B------:R-:W2:Y:S08]  /*21e0*/  LDC R14, c[0x0][0xb20] ;  /* 0x0002c800ff0e7b82 */ /* 0x000eb00000000800 */
[----:B------:R-:W4:Y:S01]  /*21f0*/  LDC R15, c[0x0][0xb0c] ;  /* 0x0002c300ff0f7b82 */ /* 0x000f220000000800 */
[----:B---3--:R-:W-:Y:S01]  /*2200*/  IMAD.HI.U32 R21, R0, R5, RZ ;  /* 0x0000000500157227 */ /* 0x008fe200078e00ff */
[----:B------:R-:W-:-:S03]  /*2210*/  ISETP.NE.AND P0, PT, R4, 0x1, PT ;  /* 0x000000010400780c */ /* 0x000fc60003f05270 */
[----:B------:R-:W-:-:S03]  /*2220*/  IMAD.HI.U32 R5, R9, R5, RZ ;  /* 0x0000000509057227 */ /* 0x000fc600078e00ff */
[----:B------:R-:W3:Y:S01]  /*2230*/  LDC.64 R2, c[0x0][0xb28] ;  /* 0x0002ca00ff027b82 */ /* 0x000ee20000000a00 */
[----:B-1----:R-:W-:-:S04]  /*2240*/  IMAD.HI.U32 R22, R8, R6, RZ ;  /* 0x0000000608167227 */ /* 0x002fc800078e00ff */
[----:B------:R-:W-:Y:S01]  /*2250*/  IMAD.HI.U32 R23, R10, R6, RZ ;  /* 0x000000060a177227 */ /* 0x000fe200078e00ff */
[----:B------:R-:W-:Y:S02]  /*2260*/  SHF.R.U32.HI R22, RZ, R7, R22 ;  /* 0x00000007ff167219 */ /* 0x000fe40000011616 */
[-C--:B--2---:R-:W-:Y:S02]  /*2270*/  SHF.R.U32.HI R21, RZ, R14.reuse, R21 ;  /* 0x0000000eff157219 */ /* 0x084fe40000011615 */
[----:B------:R-:W-:Y:S02]  /*2280*/  SHF.R.U32.HI R5, RZ, R14, R5 ;  /* 0x0000000eff057219 */ /* 0x000fe40000011605 */
[----:B------:R-:W-:Y:S02]  /*2290*/  SEL R21, R0, R21, !P0 ;  /* 0x0000001500157207 */ /* 0x000fe40004000000 */
[----:B------:R-:W-:Y:S02]  /*22a0*/  SHF.R.U32.HI R23, RZ, R7, R23 ;  /* 0x00000007ff177219 */ /* 0x000fe40000011617 */
[----:B----4-:R-:W-:-:S02]  /*22b0*/  ISETP.NE.AND P1, PT, R15, 0x1, PT ;  /* 0x000000010f00780c */ /* 0x010fc40003f25270 */
[----:B------:R-:W-:Y:S02]  /*22c0*/  SEL R5, R9, R5, !P0 ;  /* 0x0000000509057207 */ /* 0x000fe40004000000 */
[----:B------:R-:W-:Y:S02]  /*22d0*/  SEL R22, R8, R22, !P1 ;  /* 0x0000001608167207 */ /* 0x000fe40004800000 */
[----:B------:R-:W-:Y:S01]  /*22e0*/  SEL R23, R10, R23, !P1 ;  /* 0x000000170a177207 */ /* 0x000fe20004800000 */
[----:B---3--:R-:W-:-:S04]  /*22f0*/  IMAD.HI.U32 R20, R21, R2, RZ ;  /* 0x0000000215147227 */ /* 0x008fc800078e00ff */
        /* <DEDUP_REMOVED lines=10> */
[----:B------:R-:W-:-:S04]  /*23a0*/  @!P0 IMAD.HI.U32 R7, R23, R2, RZ ;  /* 0x0000000217078227 */ /* 0x000fc800078e00ff */
[----:B------:R-:W-:Y:S01]  /*23b0*/  IMAD.MOV R2, RZ, RZ, -R6 ;  /* 0x000000ffff027224 */ /* 0x000fe200078e0a06 */
[----:B------:R-:W-:Y:S02]  /*23c0*/  @!P0 SHF.R.U32.HI R3, RZ, R3, R7 ;  /* 0x00000003ff038219 */ /* 0x000fe40000011607 */
[----:B------:R-:W-:Y:S01]  /*23d0*/  IADD3 R7, PT, PT, -R5, RZ, RZ ;  /* 0x000000ff05077210 */ /* 0x000fe20007ffe1ff */
[----:B------:R-:W-:Y:S01]  /*23e0*/  IMAD R2, R40, R2, R5 ;  /* 0x0000000228027224 */ /* 0x000fe200078e0205 */
        /* <DEDUP_REMOVED lines=10> */
.L_x_40:
[----:B------:R-:W1:Y:S02]  /*2490*/  LDCU UR8, c[0x0][0xb30] ;  /* 0x00016600ff0877ac */ /* 0x000e640008000800 */
[----:B-1----:R-:W-:-:S09]  /*24a0*/  UISETP.NE.AND UP0, UPT, UR8, 0x1, UPT ;  /* 0x000000010800788c */ /* 0x002fd2000bf05270 */
[----:B------:R-:W-:Y:S05]  /*24b0*/  BRA.U UP0, `(.L_x_41) ;  /* 0x0000000100407547 */ /* 0x000fea000b800000 */
[----:B------:R-:W1:Y:S08]  /*24c0*/  LDC.64 R4, c[0x0][0xb10] ;  /* 0x0002c400ff047b82 */ /* 0x000e700000000a00 */
[----:B------:R-:W2:Y:S08]  /*24d0*/  LDC.64 R2, c[0x0][0xb18] ;  /* 0x0002c600ff027b82 */ /* 0x000eb00000000a00 */
[----:B------:R-:W4:Y:S08]  /*24e0*/  LDC R6, c[0x0][0xb20] ;  /* 0x0002c800ff067b82 */ /* 0x000f300000000800 */
[----:B------:R-:W3:Y:S01]  /*24f0*/  LDC R7, c[0x0][0xb0c] ;  /* 0x0002c300ff077b82 */ /* 0x000ee20000000800 */
[----:B-1----:R-:W-:-:S05]  /*2500*/  IMAD.HI.U32 R4, R10, R4, RZ ;  /* 0x000000040a047227 */ /* 0x002fca00078e00ff */
[----:B------:R-:W-:Y:S01]  /*2510*/  SHF.R.U32.HI R4, RZ, R5, R4 ;  /* 0x00000005ff047219 */ /* 0x000fe20000011604 */
[----:B--2---:R-:W-:Y:S01]  /*2520*/  IMAD.HI.U32 R3, R9, R3, RZ ;  /* 0x0000000309037227 */ /* 0x004fe200078e00ff */
[----:B------:R-:W-:-:S04]  /*2530*/  ISETP.NE.AND P0, PT, R2, 0x1, PT ;  /* 0x000000010200780c */ /* 0x000fc80003f05270 */
[----:B----4-:R-:W-:-:S04]  /*2540*/  SHF.R.U32.HI R3, RZ, R6, R3 ;  /* 0x00000006ff037219 */ /* 0x010fc80000011603 */
[----:B------:R-:W-:Y:S02]  /*2550*/  SEL R3, R9, R3, !P0 ;  /* 0x0000000309037207 */ /* 0x000fe40004000000 */
[----:B---3--:R-:W-:-:S04]  /*2560*/  ISETP.NE.AND P1, PT, R7, 0x1, PT ;  /* 0x000000010700780c */ /* 0x008fc80003f25270 */
[----:B------:R-:W-:-:S05]  /*2570*/  SEL R4, R10, R4, !P1 ;  /* 0x000000040a047207 */ /* 0x000fca0004800000 */
[----:B------:R-:W-:Y:S02]  /*2580*/  IMAD.IADD R5, R3, 0x1, -R4 ;  /* 0x0000000103057824 */ /* 0x000fe400078e0a04 */
[----:B------:R-:W-:Y:S02]  /*2590*/  IMAD.IADD R3, R4, 0x1, -R3 ;  /* 0x0000000104037824 */ /* 0x000fe400078e0a03 */
[----:B------:R-:W-:Y:S02]  /*25a0*/  IMAD R10, R5, R7, R10 ;  /* 0x00000007050a7224 */ /* 0x000fe400078e020a */
[----:B------:R-:W-:-:S07]  /*25b0*/  IMAD R9, R3, R2, R9 ;  /* 0x0000000203097224 */ /* 0x000fce00078e0209 */
.L_x_41:
[----:B------:R-:W-:Y:S01]  /*25c0*/  VIADD R16, R16, 0x1 ;  /* 0x0000000110107836 */ /* 0x000fe20000000000 */
[----:B------:R-:W-:Y:S01]  /*25d0*/  UPLOP3.LUT UP5, UPT, UPT, UPT, UPT, 0x80, 0x8 ;  /* 0x000000000008789c */ /* 0x000fe20003faf070 */
[----:B------:R-:W-:Y:S02]  /*25e0*/  IMAD.IADD R14, R10, 0x1, R95 ;  /* 0x000000010a0e7824 */ /* 0x000fe400078e025f */
[----:B------:R-:W-:Y:S01]  /*25f0*/  IMAD.IADD R15, R9, 0x1, R94 ;  /* 0x00000001090f7824 */ /* 0x000fe200078e025e */
[----:B------:R-:W-:-:S04]  /*2600*/  ISETP.NE.AND P0, PT, R16, 0x2, PT ;  /* 0x000000021000780c */ /* 0x000fc80003f05270 */
[----:B------:R-:W-:Y:S02]  /*2610*/  SEL R2, RZ, 0x1, P0 ;  /* 0x00000001ff027807 */ /* 0x000fe40000000000 */
[----:B------:R-:W-:Y:S02]  /*2620*/  SEL R16, R16, RZ, P0 ;  /* 0x000000ff10107207 */ /* 0x000fe40000000000 */
[----:B------:R-:W-:Y:S01]  /*2630*/  LOP3.LUT R13, R13, R2, RZ, 0x3c, !PT ;  /* 0x000000020d0d7212 */ /* 0x000fe200078e3cff */
[----:B------:R-:W-:Y:S06]  /*2640*/  @P2 BRA `(.L_x_42) ;  /* 0xfffffff000542947 */ /* 0x000fec000383ffff */
[----:B------:R-:W-:Y:S01]  /*2650*/  UIADD3 UR6, UPT, UPT, UR6, 0x40, URZ ;  /* 0x0000004006067890 */ /* 0x000fe2000fffe0ff */
[----:B------:R-:W-:-:S03]  /*2660*/  SHF.L.U32 R2, R17, 0x1f, RZ ;  /* 0x0000001f11027819 */ /* 0x000fc600000006ff */
[----:B------:R-:W-:-:S09]  /*2670*/  ULEA UR4, UR23, UR6, 0x3 ;  /* 0x0000000617047291 */ /* 0x000fd2000f8e18ff */
[----:B------:R-:W1:Y:S02]  /*2680*/  SYNCS.PHASECHK.TRANS64.TRYWAIT P0, [UR4], R2 ;  /* 0x00000002ff0075a7 */ /* 0x000e640008001104 */
[----:B-1----:R-:W-:Y:S05]  /*2690*/  @!P0 BRA `(.L_x_43) ;  /* 0x00000074004c8947 */ /* 0x002fea0003800000 */
.L_x_159:
[----:B------:R-:W-:-:S04]  /*26a0*/  UIADD3 UR5, UPT, UPT, UR23, 0x1, URZ ;  /* 0x0000000117057890 */ /* 0x000fc8000fffe0ff */
[----:B------:R-:W-:-:S04]  /*26b0*/  UISETP.NE.AND UP0, UPT, UR5, 0x8, UPT ;  /* 0x000000080500788c */ /* 0x000fc8000bf05270 */
[----:B------:R-:W-:Y:S02]  /*26c0*/  USEL UR7, URZ, 0x1, UP0 ;  /* 0x00000001ff077887 */ /* 0x000fe40008000000 */
[----:B------:R-:W-:-:S04]  /*26d0*/  USEL UR5, UR5, URZ, UP0 ;  /* 0x000000ff05057287 */ /* 0x000fc80008000000 */
[----:B------:R-:W-:Y:S01]  /*26e0*/  ULEA UR4, UR5, UR6, 0x3 ;  /* 0x0000000605047291 */ /* 0x000fe2000f8e18ff */
[----:B-1----:R-:W-:-:S04]  /*26f0*/  LOP3.LUT R2, R17, UR7, RZ, 0x3c, !PT ;  /* 0x0000000711027c12 */ /* 0x002fc8000f8e3cff */
[----:B------:R-:W-:-:S04]  /*2700*/  SHF.L.U32 R3, R2, 0x1f, RZ ;  /* 0x0000001f02037819 */ /* 0x000fc800000006ff */
[----:B------:R-:W1:Y:S02]  /*2710*/  SYNCS.PHASECHK.TRANS64.TRYWAIT P0, [UR4], R3 ;  /* 0x00000003ff0075a7 */ /* 0x000e640008001104 */
[----:B-1----:R-:W-:Y:S05]  /*2720*/  @!P0 BRA `(.L_x_44) ;  /* 0x0000007400408947 */ /* 0x002fea0003800000 */
.L_x_161:
[----:B------:R-:W-:-:S04]  /*2730*/  UIADD3 UR5, UPT, UPT, UR5, 0x1, URZ ;  /* 0x0000000105057890 */ /* 0x000fc8000fffe0ff */
[----:B------:R-:W-:-:S04]  /*2740*/  UISETP.NE.AND UP0, UPT, UR5, 0x8, UPT ;  /* 0x000000080500788c */ /* 0x000fc8000bf05270 */
[----:B------:R-:W-:Y:S02]  /*2750*/  USEL UR7, URZ, 0x1, UP0 ;  /* 0x00000001ff077887 */ /* 0x000fe40008000000 */
[----:B------:R-:W-:-:S04]  /*2760*/  USEL UR5, UR5, URZ, UP0 ;  /* 0x000000ff05057287 */ /* 0x000fc80008000000 */
[----:B------:R-:W-:Y:S01]  /*2770*/  ULEA UR4, UR5, UR6, 0x3 ;  /* 0x0000000605047291 */ /* 0x000fe2000f8e18ff */
[----:B------:R-:W-:-:S04]  /*2780*/  LOP3.LUT R2, R2, UR7, RZ, 0x3c, !PT ;  /* 0x0000000702027c12 */ /* 0x000fc8000f8e3cff */
[----:B-1----:R-:W-:-:S04]  /*2790*/  SHF.L.U32 R3, R2, 0x1f, RZ ;  /* 0x0000001f02037819 */ /* 0x002fc800000006ff */
[----:B------:R-:W1:Y:S02]  /*27a0*/  SYNCS.PHASECHK.TRANS64.TRYWAIT P0, [UR4], R3 ;  /* 0x00000003ff0075a7 */ /* 0x000e640008001104 */
[----:B-1----:R-:W-:Y:S05]  /*27b0*/  @!P0 BRA `(.L_x_45) ;  /* 0x0000007400348947 */ /* 0x002fea0003800000 */
.L_x_163:
        /* <DEDUP_REMOVED lines=9> */
.L_x_165:
        /* <DEDUP_REMOVED lines=9> */
.L_x_167:
        /* <DEDUP_REMOVED lines=9> */
.L_x_169:
        /* <DEDUP_REMOVED lines=9> */
.L_x_171:
[----:B------:R-:W-:-:S04]  /*2a00*/  UIADD3 UR5, UPT, UPT, UR5, 0x1, URZ ;  /* 0x0000000105057890 */ /* 0x000fc8000fffe0ff */
[----:B------:R-:W-:-:S04]  /*2a10*/  UISETP.NE.AND UP0, UPT, UR5, 0x8, UPT ;  /* 0x000000080500788c */ /* 0x000fc8000bf05270 */
[----:B------:R-:W-:Y:S02]  /*2a20*/  USEL UR4, URZ, 0x1, UP0 ;  /* 0x00000001ff047887 */ /* 0x000fe40008000000 */
[----:B------:R-:W-:-:S04]  /*2a30*/  USEL UR5, UR5, URZ, UP0 ;  /* 0x000000ff05057287 */ /* 0x000fc80008000000 */
[----:B------:R-:W-:Y:S01]  /*2a40*/  ULEA UR5, UR5, UR6, 0x3 ;  /* 0x0000000605057291 */ /* 0x000fe2000f8e18ff */
[----:B------:R-:W-:-:S04]  /*2a50*/  LOP3.LUT R2, R2, UR4, RZ, 0x3c, !PT ;  /* 0x0000000402027c12 */ /* 0x000fc8000f8e3cff */
[----:B------:R-:W-:Y:S01]  /*2a60*/  SHF.L.U32 R2, R2, 0x1f, RZ ;  /* 0x0000001f02027819 */ /* 0x000fe200000006ff */
[----:B-1-3--:R-:W-:-:S07]  /*2a70*/  IMAD.U32 R0, RZ, RZ, UR5 ;  /* 0x00000005ff007e24 */ /* 0x00afce000f8e00ff */
.L_x_50:
[----:B-1----:R1:W2:Y:S02]  /*2a80*/  SYNCS.PHASECHK.TRANS64.TRYWAIT P0, [R0+URZ], R2 ;  /* 0x00000002000075a7 */ /* 0x0022a400080011ff */
[----:B--2---:R-:W-:Y:S05]  /*2a90*/  @!P0 NANOSLEEP.SYNCS 0x989680 ;  /* 0x009896800000895d */ /* 0x004fea0003900000 */
[----:B------:R-:W2:Y:S02]  /*2aa0*/  @!P0 SYNCS.PHASECHK.TRANS64 P0, [R0+URZ], R2 ;  /* 0x00000002000085a7 */ /* 0x000ea400080010ff */
[----:B--2---:R-:W-:Y:S05]  /*2ab0*/  @P0 EXIT ;  /* 0x000000000000094d */ /* 0x004fea0003800000 */
[----:B------:R-:W-:Y:S05]  /*2ac0*/  BRA `(.L_x_50) ;  /* 0xfffffffc00ec7947 */ /* 0x000fea000383ffff */
.L_x_22:
[----:B------:R-:W-:-:S04]  /*2ad0*/  UISETP.NE.AND UP1, UPT, UR37, URZ, UPT ;  /* 0x000000ff2500728c */ /* 0x000fc8000bf25270 */
[----:B------:R-:W-:-:S09]  /*2ae0*/  UISETP.NE.OR UP1, UPT, UR10, 0x1, UP1 ;  /* 0x000000010a00788c */ /* 0x000fd20008f25670 */
[----:B------:R-:W-:Y:S05]  /*2af0*/  BRA.U UP1, `(.L_x_51) ;  /* 0x00000005014c7547 */ /* 0x000fea000b800000 */
[----:B------:R-:W-:Y:S01]  /*2b00*/  HFMA2 R11, -RZ, RZ, 0, 0 ;  /* 0x00000000ff0b7431 */ /* 0x000fe200000001ff */
[----:B------:R-:W-:Y:S01]  /*2b10*/  ISETP.GE.U32.AND P2, PT, R10, 0x2, PT ;  /* 0x000000020a00780c */ /* 0x000fe20003f46070 */
[----:B------:R-:W-:Y:S01]  /*2b20*/  IMAD.MOV.U32 R12, RZ, RZ, 0x1 ;  /* 0x00000001ff0c7424 */ /* 0x000fe200078e00ff */
[----:B------:R-:W-:Y:S01]  /*2b30*/  CS2R R8, SRZ ;  /* 0x0000000000087805 */ /* 0x000fe2000001ff00 */
[----:B------:R-:W-:Y:S01]  /*2b40*/  IMAD.MOV.U32 R3, RZ, RZ, RZ ;  /* 0x000000ffff037224 */ /* 0x000fe200078e00ff */
[----:B------:R-:W-:Y:S01]  /*2b50*/  UMOV UR4, 0x400 ;  /* 0x0000040000047882 */ /* 0x000fe20000000000 */
[----:B------:R-:W-:Y:S01]  /*2b60*/  UMOV UR6, URZ ;  /* 0x000000ff00067c82 */ /* 0x000fe20008000000 */
[----:B------:R-:W-:-:S12]  /*2b70*/  ULEA UR37, UR37, UR4, 0x18 ;  /* 0x0000000425257291 */ /* 0x000fd8000f8ec0ff */
.L_x_55:
[----:B------:R-:W-:Y:S02]  /*2b80*/  LEA R0, R3, UR37, 0x3 ;  /* 0x0000002503007c11 */ /* 0x000fe4000f8e18ff */
[----:B------:R-:W-:-:S03]  /*2b90*/  SHF.L.U32 R4, R8, 0x1f, RZ ;  /* 0x0000001f08047819 */ /* 0x000fc600000006ff */
[----:B------:R-:W-:Y:S01]  /*2ba0*/  VIADD R5, R0, 0x140 ;  /* 0x0000014000057836 */ /* 0x000fe20000000000 */
[----:B------:R-:W1:Y:S02]  /*2bb0*/  SYNCS.PHASECHK.TRANS64.TRYWAIT P0, [R0+URZ+0x130], R4 ;  /* 0x00013004000075a7 */ /* 0x000e6400080011ff */
[----:B-1----:R-:W-:Y:S05]  /*2bc0*/  @!P0 BRA `(.L_x_52) ;  /* 0x0000007000a88947 */ /* 0x002fea0003800000 */
.L_x_172:
[----:B------:R-:W-:Y:S01]  /*2bd0*/  ULEA UR5, UR6, UR37, 0x3 ;  /* 0x0000002506057291 */ /* 0x000fe2000f8e18ff */
[----:B-1----:R-:W-:Y:S01]  /*2be0*/  PRMT R0, RZ, 0x654, R5 ;  /* 0x00000654ff007816 */ /* 0x002fe20000000005 */
[----:B------:R-:W-:Y:S01]  /*2bf0*/  @!P2 IMAD.MOV.U32 R4, RZ, RZ, 0x10 ;  /* 0x00000010ff04a424 */ /* 0x000fe200078e00ff */
[----:B------:R-:W-:Y:S01]  /*2c00*/  SHF.L.U32 R5, R12, 0x1f, RZ ;  /* 0x0000001f0c057819 */ /* 0x000fe200000006ff */
[----:B------:R-:W-:Y:S01]  /*2c10*/  UIADD3 UR4, UPT, UPT, UR5, 0xd0, URZ ;  /* 0x000000d005047890 */ /* 0x000fe2000fffe0ff */
[----:B------:R1:W-:Y:S05]  /*2c20*/  SYNCS.ARRIVE.TRANS64.RED.A1T0 RZ, [R0+URZ], RZ ;  /* 0x000000ff00ff79a7 */ /* 0x0003ea00081004ff */
[----:B------:R-:W-:Y:S01]  /*2c30*/  IMAD.U32 R6, RZ, RZ, UR4 ;  /* 0x00000004ff067e24 */ /* 0x000fe2000f8e00ff */
[----:B------:R-:W2:Y:S04]  /*2c40*/  SYNCS.PHASECHK.TRANS64.TRYWAIT P0, [UR5+0xe0], R5 ;  /* 0x0000e005ff0075a7 */ /* 0x000ea80008001105 */
[----:B------:R-:W-:Y:S01]  /*2c50*/  PRMT R6, R10, 0x654, R6 ;  /* 0x000006540a067816 */ /* 0x000fe20000000006 */
[----:B-12---:R-:W-:Y:S06]  /*2c60*/  @!P0 BRA `(.L_x_53) ;  /* 0x0000007000948947 */ /* 0x006fec0003800000 */
.L_x_174:
[----:B------:R-:W-:Y:S01]  /*2c70*/  ULEA UR4, UR6, UR37, 0x4 ;  /* 0x0000002506047291 */ /* 0x000fe2000f8e20ff */
[----:B------:R-:W-:Y:S01]  /*2c80*/  SEL R2, R6, R2, !P2 ;  /* 0x0000000206027207 */ /* 0x000fe20005000000 */
[----:B------:R-:W-:Y:S01]  /*2c90*/  UIADD3 UR5, UPT, UPT, UR5, 0xd0, URZ ;  /* 0x000000d005057890 */ /* 0x000fe2000fffe0ff */
[----:B-1----:R-:W-:Y:S01]  /*2ca0*/  LEA R0, R11, UR37, 0x3 ;  /* 0x000000250b007c11 */ /* 0x002fe2000f8e18ff */
[----:B------:R-:W-:Y:S01]  /*2cb0*/  UIADD3 UR4, UPT, UPT, UR4, 0x160, URZ ;  /* 0x0000016004047890 */ /* 0x000fe2000fffe0ff */
[----:B------:R1:W-:Y:S01]  /*2cc0*/  @!P2 SYNCS.ARRIVE.TRANS64.RED RZ, [R2+URZ], R4 ;  /* 0x0000000402ffa9a7 */ /* 0x0003e200080004ff */
[----:B------:R-:W-:Y:S01]  /*2cd0*/  UIADD3 UR6, UPT, UPT, UR6, 0x1, URZ ;  /* 0x0000000106067890 */ /* 0x000fe2000fffe0ff */
[----:B------:R-:W-:-:S03]  /*2ce0*/  VIADD R3, R3, 0x1 ;  /* 0x0000000103037836 */ /* 0x000fc60000000000 */
[----:B------:R-:W-:Y:S02]  /*2cf0*/  UISETP.NE.AND UP0, UPT, UR6, 0x2, UPT ;  /* 0x000000020600788c */ /* 0x000fe4000bf05270 */
[----:B------:R-:W-:Y:S01]  /*2d00*/  ISETP.NE.AND P0, PT, R3, 0x2, PT ;  /* 0x000000020300780c */ /* 0x000fe20003f05270 */
[----:B------:R-:W-:Y:S06]  /*2d10*/  UGETNEXTWORKID.BROADCAST [UR4], [UR5] ;  /* 0x00000000040073ca */ /* 0x000fec0008000100 */
[----:B------:R-:W-:Y:S02]  /*2d20*/  USEL UR4, URZ, 0x1, UP0 ;  /* 0x00000001ff047887 */ /* 0x000fe40008000000 */
[----:B------:R-:W-:-:S04]  /*2d30*/  USEL UR6, UR6, URZ, UP0 ;  /* 0x000000ff06067287 */ /* 0x000fc80008000000 */
[----:B------:R-:W-:Y:S02]  /*2d40*/  LOP3.LUT R12, R12, UR4, RZ, 0x3c, !PT ;  /* 0x000000040c0c7c12 */ /* 0x000fe4000f8e3cff */
[----:B-1----:R-:W-:-:S04]  /*2d50*/  SHF.L.U32 R4, R9, 0x1f, RZ ;  /* 0x0000001f09047819 */ /* 0x002fc800000006ff */
[----:B------:R-:W1:Y:S02]  /*2d60*/  SYNCS.PHASECHK.TRANS64.TRYWAIT P1, [R0+URZ+0xd0], R4 ;  /* 0x0000d004000075a7 */ /* 0x000e6400080211ff */
[----:B-1----:R-:W-:Y:S05]  /*2d70*/  @!P1 BRA `(.L_x_54) ;  /* 0x0000007000689947 */ /* 0x002fea0003800000 */
.L_x_175:
[----:B-1----:R-:W-:Y:S01]  /*2d80*/  LEA R4, R11, UR37, 0x4 ;  /* 0x000000250b047c11 */ /* 0x002fe2000f8e20ff */
[----:B------:R-:W-:Y:S01]  /*2d90*/  VIADD R0, R0, 0xe0 ;  /* 0x000000e000007836 */ /* 0x000fe20000000000 */
[----:B------:R-:W-:Y:S01]  /*2da0*/  SEL R3, R3, RZ, P0 ;  /* 0x000000ff03037207 */ /* 0x000fe20000000000 */
[----:B------:R-:W-:-:S03]  /*2db0*/  VIADD R11, R11, 0x1 ;  /* 0x000000010b0b7836 */ /* 0x000fc60000000000 */
[----:B------:R-:W1:Y:S01]  /*2dc0*/  LDS.128 R4, [R4+0x160] ;  /* 0x0001600004047984 */ /* 0x000e620000000c00 */
[----:B------:R-:W-:Y:S02]  /*2dd0*/  PRMT R0, RZ, 0x654, R0 ;  /* 0x00000654ff007816 */ /* 0x000fe40000000000 */
[C---:B------:R-:W-:Y:S01]  /*2de0*/  ISETP.NE.AND P1, PT, R11.reuse, 0x2, PT ;  /* 0x000000020b00780c */ /* 0x040fe20003f25270 */
[----:B------:R-:W-:Y:S01]  /*2df0*/  @!PT LDS RZ, [RZ] ;  /* 0x00000000fffff984 */ /* 0x000fe20000000800 */
[----:B------:R-:W-:Y:S01]  /*2e00*/  @!PT LDS RZ, [RZ] ;  /* 0x00000000fffff984 */ /* 0x000fe20000000800 */
[----:B------:R-:W-:Y:S01]  /*2e10*/  @!PT LDS RZ, [RZ] ;  /* 0x00000000fffff984 */ /* 0x000fe20000000800 */
[----:B------:R-:W-:Y:S01]  /*2e20*/  @!PT LDS RZ, [RZ] ;  /* 0x00000000fffff984 */ /* 0x000fe20000000800 */
[----:B------:R2:W-:Y:S06]  /*2e30*/  MEMBAR.ALL.CTA ;  /* 0x0000000000007992 */ /* 0x0005ec0000008000 */
[----:B--2---:R-:W2:Y:S01]  /*2e40*/  FENCE.VIEW.ASYNC.S ;  /* 0x00000000000073c6 */ /* 0x004ea20000000000 */
[----:B------:R-:W-:Y:S01]  /*2e50*/  SEL R11, R11, RZ, P1 ;  /* 0x000000ff0b0b7207 */ /* 0x000fe20000800000 */
[----:B--2---:R2:W-:Y:S01]  /*2e60*/  SYNCS.ARRIVE.TRANS64.RED.A1T0 RZ, [R0+URZ], RZ ;  /* 0x000000ff00ff79a7 */ /* 0x0045e200081004ff */
[----:B-1----:R-:W-:-:S02]  /*2e70*/  LOP3.LUT P3, RZ, R6, 0x1, RZ, 0xc0, !PT ;  /* 0x0000000106ff7812 */ /* 0x002fc4000786c0ff */
[----:B------:R-:W-:-:S04]  /*2e80*/  SEL R4, RZ, 0x1, P1 ;  /* 0x00000001ff047807 */ /* 0x000fc80000800000 */
[----:B------:R-:W-:Y:S02]  /*2e90*/  LOP3.LUT R9, R9, R4, RZ, 0x3c, !PT ;  /* 0x0000000409097212 */ /* 0x000fe400078e3cff */
[----:B--2---:R-:W-:-:S04]  /*2ea0*/  SEL R0, RZ, 0x1, P0 ;  /* 0x00000001ff007807 */ /* 0x004fc80000000000 */
[----:B------:R-:W-:Y:S01]  /*2eb0*/  LOP3.LUT R8, R8, R0, RZ, 0x3c, !PT ;  /* 0x0000000008087212 */ /* 0x000fe200078e3cff */
[----:B------:R-:W-:Y:S06]  /*2ec0*/  @P3 BRA `(.L_x_55) ;  /* 0xfffffffc002c3947 */ /* 0x000fec000383ffff */
[----:B------:R-:W-:Y:S01]  /*2ed0*/  ULEA UR5, UR6, UR37, 0x3 ;  /* 0x0000002506057291 */ /* 0x000fe2000f8e18ff */
[----:B------:R-:W-:-:S08]  /*2ee0*/  SHF.L.U32 R2, R12, 0x1f, RZ ;  /* 0x0000001f0c027819 */ /* 0x000fd000000006ff */
[----:B------:R-:W1:Y:S02]  /*2ef0*/  SYNCS.PHASECHK.TRANS64 P0, [UR5+0xe0], R2 ;  /* 0x0000e002ff0075a7 */ /* 0x000e640008001005 */
[----:B-1----:R-:W-:Y:S05]  /*2f00*/  @P0 BRA `(.L_x_56) ;  /* 0x0000000000080947 */ /* 0x002fea0003800000 */
[----:B------:R-:W1:Y:S02]  /*2f10*/  SYNCS.PHASECHK.TRANS64.TRYWAIT P0, [UR5+0xe0], R2 ;  /* 0x0000e002ff0075a7 */ /* 0x000e640008001105 */
[----:B-1----:R-:W-:Y:S05]  /*2f20*/  @!P0 BRA `(.L_x_57) ;  /* 0x0000007000108947 */ /* 0x002fea0003800000 */
.L_x_56:
[----:B------:R-:W-:-:S04]  /*2f30*/  UIADD3 UR4, UPT, UPT, UR6, 0x1, URZ ;  /* 0x0000000106047890 */ /* 0x000fc8000fffe0ff */
[----:B------:R-:W-:-:S04]  /*2f40*/  UISETP.NE.AND UP0, UPT, UR4, 0x2, UPT ;  /* 0x000000020400788c */ /* 0x000fc8000bf05270 */
[----:B------:R-:W-:Y:S02]  /*2f50*/  USEL UR7, URZ, 0x1, UP0 ;  /* 0x00000001ff077887 */ /* 0x000fe40008000000 */
[----:B------:R-:W-:-:S04]  /*2f60*/  USEL UR4, UR4, URZ, UP0 ;  /* 0x000000ff04047287 */ /* 0x000fc80008000000 */
[----:B------:R-:W-:Y:S01]  /*2f70*/  ULEA UR4, UR4, UR37, 0x3 ;  /* 0x0000002504047291 */ /* 0x000fe2000f8e18ff */
[----:B-1----:R-:W-:-:S04]  /*2f80*/  LOP3.LUT R2, R12, UR7, RZ, 0x3c, !PT ;  /* 0x000000070c027c12 */ /* 0x002fc8000f8e3cff */
[----:B------:R-:W-:-:S04]  /*2f90*/  SHF.L.U32 R0, R2, 0x1f, RZ ;  /* 0x0000001f02007819 */ /* 0x000fc800000006ff */
[----:B------:R-:W1:Y:S02]  /*2fa0*/  SYNCS.PHASECHK.TRANS64 P0, [UR4+0xe0], R0 ;  /* 0x0000e000ff0075a7 */ /* 0x000e640008001004 */
[----:B-1----:R-:W-:Y:S05]  /*2fb0*/  @P0 EXIT ;  /* 0x000000000000094d */ /* 0x002fea0003800000 */
[----:B------:R-:W-:Y:S02]  /*2fc0*/  SHF.L.U32 R2, R2, 0x1f, RZ ;  /* 0x0000001f02027819 */ /* 0x000fe400000006ff */
[----:B------:R-:W-:-:S07]  /*2fd0*/  MOV R0, UR4 ;  /* 0x0000000400007c02 */ /* 0x000fce0008000f00 */
.L_x_58:
[----:B-1----:R1:W2:Y:S02]  /*2fe0*/  SYNCS.PHASECHK.TRANS64.TRYWAIT P0, [R0+URZ+0xe0], R2 ;  /* 0x0000e002000075a7 */ /* 0x0022a400080011ff */
[----:B--2---:R-:W-:Y:S05]  /*2ff0*/  @!P0 NANOSLEEP.SYNCS 0x989680 ;  /* 0x009896800000895d */ /* 0x004fea0003900000 */
[----:B------:R-:W2:Y:S02]  /*3000*/  @!P0 SYNCS.PHASECHK.TRANS64 P0, [R0+URZ+0xe0], R2 ;  /* 0x0000e002000085a7 */ /* 0x000ea400080010ff */
[----:B--2---:R-:W-:Y:S05]  /*3010*/  @P0 EXIT ;  /* 0x000000000000094d */ /* 0x004fea0003800000 */
[----:B------:R-:W-:Y:S05]  /*3020*/  BRA `(.L_x_58) ;  /* 0xfffffffc00ec7947 */ /* 0x000fea000383ffff */
.L_x_51:
[----:B------:R-:W-:Y:S05]  /*3030*/  BRA.U UP4, `(.L_x_59) ;  /* 0x0000001104d87547 */ /* 0x000fea000b800000 */
[----:B------:R-:W-:Y:S01]  /*3040*/  UMOV UR6, 0x40 ;  /* 0x0000004000067882 */ /* 0x000fe20000000000 */
[----:B------:R-:W-:Y:S01]  /*3050*/  NOP ;  /* 0x0000000000007918 */ /* 0x000fe20000000000 */
[----:B------:R-:W-:Y:S01]  /*3060*/  ULEA UR6, UR37, UR6, 0x18 ;  /* 0x0000000625067291 */ /* 0x000fe2000f8ec0ff */
[----:B------:R-:W-:Y:S02]  /*3070*/  UMOV UR7, 0x400 ;  /* 0x0000040000077882 */ /* 0x000fe40000000000 */
[----:B------:R-:W-:-:S06]  /*3080*/  ULEA UR37, UR37, UR7, 0x18 ;  /* 0x0000000725257291 */ /* 0x000fcc000f8ec0ff */
[----:B------:R-:W1:Y:S02]  /*3090*/  LDS.U8 R2, [UR6+0x1c] ;  /* 0x00001c06ff027984 */ /* 0x000e640008000000 */
[----:B-1----:R-:W-:-:S13]  /*30a0*/  ISETP.NE.AND P0, PT, R2, RZ, PT ;  /* 0x000000ff0200720c */ /* 0x002fda0003f05270 */
[----:B------:R-:W-:Y:S05]  /*30b0*/  @P0 BRA `(.L_x_60) ;  /* 0x0000000400080947 */ /* 0x000fea0003800000 */
[----:B------:R-:W-:Y:S02]  /*30c0*/  UISETP.NE.U32.AND UP0, UPT, UR5, 0x1, UPT ;  /* 0x000000010500788c */ /* 0x000fe4000bf05070 */
[----:B------:R-:W-:-:S07]  /*30d0*/  UIADD3 UR8, UPT, UPT, UR6, 0x8, URZ ;  /* 0x0000000806087890 */ /* 0x000fce000fffe0ff */
[----:B------:R-:W-:Y:S05]  /*30e0*/  BRA.U !UP0, `(.L_x_61) ;  /* 0x00000001089c7547 */ /* 0x000fea000b800000 */
[----:B------:R-:W-:Y:S01]  /*30f0*/  ELECT P0, URZ, PT ;  /* 0x0000000000ff782f */ /* 0x000fe20003800000 */
[----:B------:R-:W-:-:S12]  /*3100*/  BSSY B0, `(.L_x_61) ;  /* 0x0000025000007945 */ /* 0x000fd80003800000 */
[----:B------:R-:W-:Y:S05]  /*3110*/  @!P0 BRA `(.L_x_62) ;  /* 0x00000000008c8947 */ /* 0x000fea0003800000 */
[----:B------:R-:W-:-:S05]  /*3120*/  UMOV UR7, 0x10 ;  /* 0x0000001000077882 */ /* 0x000fca0000000000 */
[----:B------:R-:W-:Y:S04]  /*3130*/  DEPBAR.LE SB1, 0x36 ;  /* 0x00009d800000791a */ /* 0x000fe80000000000 */
[----:B------:R-:W1:Y:S02]  /*3140*/  UTCATOMSWS.2CTA.FIND_AND_SET.ALIGN UP1, UR7, UR7 ;  /* 0x00000007000775e3 */ /* 0x000e640008220800 */
[----:B-1----:R-:W-:Y:S01]  /*3150*/  MOV R10, UR7 ;  /* 0x00000007000a7c02 */ /* 0x002fe20008000f00 */
[----:B------:R-:W-:Y:S06]  /*3160*/  BRA.U UP1, `(.L_x_63) ;  /* 0x0000000101187547 */ /* 0x000fec000b800000 */
.L_x_64:
[----:B------:R-:W-:Y:S05]  /*3170*/  NANOSLEEP 0x64 ;  /* 0x000000640000795d */ /* 0x000fea0003800000 */
[----:B------:R-:W-:-:S05]  /*3180*/  UMOV UR7, 0x10 ;  /* 0x0000001000077882 */ /* 0x000fca0000000000 */
[----:B------:R-:W-:Y:S04]  /*3190*/  DEPBAR.LE SB1, 0x36 ;  /* 0x00009d800000791a */ /* 0x000fe80000000000 */
[----:B------:R-:W1:Y:S02]  /*31a0*/  UTCATOMSWS.2CTA.FIND_AND_SET.ALIGN UP1, UR7, UR7 ;  /* 0x00000007000775e3 */ /* 0x000e640008220800 */
[----:B-1----:R-:W-:Y:S01]  /*31b0*/  MOV R10, UR7 ;  /* 0x00000007000a7c02 */ /* 0x002fe20008000f00 */
[----:B------:R-:W-:Y:S05]  /*31c0*/  BRA.U !UP1, `(.L_x_64) ;  /* 0xfffffffd09e87547 */ /* 0x000fea000b83ffff */
.L_x_63:
[----:B------:R-:W1:Y:S01]  /*31d0*/  LDS R5, [UR6+0x10] ;  /* 0x00001006ff057984 */ /* 0x000e620008000800 */
[----:B------:R-:W-:Y:S01]  /*31e0*/  IMAD.U32 R3, RZ, RZ, UR37 ;  /* 0x00000025ff037e24 */ /* 0x000fe2000f8e00ff */
[----:B------:R-:W-:-:S03]  /*31f0*/  MOV R2, UR4 ;  /* 0x0000000400027c02 */ /* 0x000fc60008000f00 */
[----:B------:R-:W-:Y:S01]  /*3200*/  VIADD R3, R3, 0x180 ;  /* 0x0000018003037836 */ /* 0x000fe20000000000 */
[----:B-1----:R-:W-:-:S04]  /*3210*/  SHF.L.U32 R5, R5, 0x1f, RZ ;  /* 0x0000001f05057819 */ /* 0x002fc800000006ff */
[----:B------:R-:W1:Y:S02]  /*3220*/  SYNCS.PHASECHK.TRANS64.TRYWAIT P0, [UR6+0x8], R5 ;  /* 0x00000805ff0075a7 */ /* 0x000e640008001106 */
[----:B-1----:R-:W-:Y:S05]  /*3230*/  @P0 BRA `(.L_x_65) ;  /* 0x0000000000080947 */ /* 0x002fea0003800000 */
[----:B------:R-:W1:Y:S02]  /*3240*/  SYNCS.PHASECHK.TRANS64.TRYWAIT P0, [UR6+0x8], R5 ;  /* 0x00000805ff0075a7 */ /* 0x000e640008001106 */
[----:B-1----:R-:W-:Y:S05]  /*3250*/  @!P0 BRA `(.L_x_66) ;  /* 0x0000006c005c8947 */ /* 0x002fea0003800000 */
.L_x_65:
[----:B-1----:R-:W-:Y:S01]  /*3260*/  HFMA2 R4, -RZ, RZ, 0, 5.9604644775390625e-08 ;  /* 0x00000001ff047431 */ /* 0x002fe200000001ff */
[----:B------:R-:W-:Y:S01]  /*3270*/  UPRMT UR7, UR4, 0x654, UR8 ;  /* 0x0000065404077896 */ /* 0x000fe20008000008 */
[----:B------:R-:W-:Y:S01]  /*3280*/  IMAD.MOV.U32 R7, RZ, RZ, 0xffff ;  /* 0x0000ffffff077424 */ /* 0x000fe200078e00ff */
[----:B------:R-:W-:Y:S01]  /*3290*/  PRMT R2, R2, 0x654, R3 ;  /* 0x0000065402027816 */ /* 0x000fe20000000003 */
[----:B------:R-:W-:Y:S02]  /*32a0*/  IMAD.MOV.U32 R5, RZ, RZ, 0x4 ;  /* 0x00000004ff057424 */ /* 0x000fe400078e00ff */
[----:B------:R-:W-:Y:S01]  /*32b0*/  IMAD.SHL.U32 R9, R10, 0x20, RZ ;  /* 0x000000200a097824 */ /* 0x000fe200078e00ff */
[----:B------:R-:W-:Y:S02]  /*32c0*/  MOV R3, UR7 ;  /* 0x0000000700037c02 */ /* 0x000fe40008000f00 */
[-C--:B------:R-:W-:Y:S01]  /*32d0*/  SHF.L.U32 R7, R7, R10.reuse, RZ ;  /* 0x0000000a07077219 */ /* 0x080fe200000006ff */
[----:B------:R1:W-:Y:S01]  /*32e0*/  SYNCS.ARRIVE.TRANS64.RED RZ, [UR7], R5 ;  /* 0x00000005ffff79a7 */ /* 0x0003e20008000407 */
[----:B------:R-:W-:Y:S01]  /*32f0*/  SHF.L.U32 R6, R4, R10, RZ ;  /* 0x0000000a04067219 */ /* 0x000fe200000006ff */
[----:B------:R1:W-:Y:S04]  /*3300*/  STS [UR37+0x180], R9 ;  /* 0x00018009ff007988 */ /* 0x0003e80008000825 */
[----:B------:R1:W-:Y:S04]  /*3310*/  STAS [R2.64], R10 ;  /* 0x0000000a02007dbd */ /* 0x0003e8000c0008ff */
[----:B------:R1:W-:Y:S04]  /*3320*/  ATOMS.OR RZ, [UR6+0x14], R7 ;  /* 0x00001407ffff798c */ /* 0x0003e8000b000006 */
[----:B------:R1:W-:Y:S04]  /*3330*/  ATOMS.OR RZ, [UR6+0x18], R6 ;  /* 0x00001806ffff798c */ /* 0x0003e8000b000006 */
[----:B------:R1:W-:Y:S02]  /*3340*/  ATOMS.XOR RZ, [UR6+0x10], R4 ;  /* 0x00001004ffff798c */ /* 0x0003e4000b800006 */
.L_x_62:
[----:B------:R-:W-:Y:S05]  /*3350*/  BSYNC B0 ;  /* 0x0000000000007941 */ /* 0x000fea0003800000 */
.L_x_61:
[----:B------:R-:W-:Y:S05]  /*3360*/  BRA.U UP0, `(.L_x_67) ;  /* 0x00000001006c7547 */ /* 0x000fea000b800000 */
[----:B------:R-:W-:-:S03]  /*3370*/  UMOV UR7, 0xffffffff ;  /* 0xffffffff00077882 */ /* 0x000fc60000000000 */
[----:B------:R-:W-:Y:S05]  /*3380*/  BRA.DIV UR7, `(.L_x_68) ;  /* 0x0000006e07287947 */ /* 0x000fea000b800000 */
[----:B------:R-:W-:-:S13]  /*3390*/  ELECT P6, URZ, PT ;  /* 0x0000000000ff782f */ /* 0x000fda00038c0000 */
.L_x_179:
[----:B------:R-:W-:Y:S05]  /*33a0*/  @!P6 BRA `(.L_x_67) ;  /* 0x00000000005ce947 */ /* 0x000fea0003800000 */
[----:B-1----:R-:W1:Y:S02]  /*33b0*/  LDS R3, [UR6+0x10] ;  /* 0x00001006ff037984 */ /* 0x002e640008000800 */
[----:B-1----:R-:W-:-:S04]  /*33c0*/  SHF.L.U32 R3, R3, 0x1f, RZ ;  /* 0x0000001f03037819 */ /* 0x002fc800000006ff */
[----:B------:R-:W1:Y:S02]  /*33d0*/  SYNCS.PHASECHK.TRANS64.TRYWAIT P0, [UR6+0x8], R3 ;  /* 0x00000803ff0075a7 */ /* 0x000e640008001106 */
[----:B-1----:R-:W-:Y:S05]  /*33e0*/  @P0 BRA `(.L_x_69) ;  /* 0x0000000000080947 */ /* 0x002fea0003800000 */
[----:B------:R-:W1:Y:S02]  /*33f0*/  SYNCS.PHASECHK.TRANS64.TRYWAIT P0, [UR6+0x8], R3 ;  /* 0x00000803ff0075a7 */ /* 0x000e640008001106 */
[----:B-1----:R-:W-:Y:S05]  /*3400*/  @!P0 BRA `(.L_x_70) ;  /* 0x0000006c00288947 */ /* 0x002fea0003800000 */
.L_x_69:
[----:B------:R-:W2:Y:S01]  /*3410*/  LDS R5, [UR37+0x180] ;  /* 0x00018025ff057984 */ /* 0x000ea20008000800 */
[----:B-1----:R-:W-:Y:S02]  /*3420*/  HFMA2 R2, -RZ, RZ, 0, 5.9604644775390625e-08 ;  /* 0x00000001ff027431 */ /* 0x002fe400000001ff */
[----:B------:R-:W-:Y:S01]  /*3430*/  IMAD.MOV.U32 R3, RZ, RZ, 0xffff ;  /* 0x0000ffffff037424 */ /* 0x000fe200078e00ff */
[----:B------:R-:W-:Y:S01]  /*3440*/  UPRMT UR7, UR4, 0x654, UR8 ;  /* 0x0000065404077896 */ /* 0x000fe20008000008 */
[----:B--2---:R-:W-:-:S03]  /*3450*/  IMAD.SHL.U32 R4, R5, 0x20, RZ ;  /* 0x0000002005047824 */ /* 0x004fc600078e00ff */
[-C--:B------:R-:W-:Y:S02]  /*3460*/  SHF.L.U32 R3, R3, R5.reuse, RZ ;  /* 0x0000000503037219 */ /* 0x080fe400000006ff */
[----:B------:R-:W-:Y:S01]  /*3470*/  SHF.L.U32 R5, R2, R5, RZ ;  /* 0x0000000502057219 */ /* 0x000fe200000006ff */
[----:B------:R2:W-:Y:S04]  /*3480*/  STS [UR37+0x180], R4 ;  /* 0x00018004ff007988 */ /* 0x0005e80008000825 */
[----:B------:R2:W-:Y:S04]  /*3490*/  ATOMS.OR RZ, [UR6+0x14], R3 ;  /* 0x00001403ffff798c */ /* 0x0005e8000b000006 */
[----:B------:R2:W-:Y:S01]  /*34a0*/  ATOMS.OR RZ, [UR6+0x18], R5 ;  /* 0x00001805ffff798c */ /* 0x0005e2000b000006 */
[----:B------:R-:W-:Y:S03]  /*34b0*/  SYNCS.ARRIVE.TRANS64.RED.A1T0 RZ, [UR7], RZ ;  /* 0x000000ffffff79a7 */ /* 0x000fe60008100407 */
[----:B------:R2:W-:Y:S01]  /*34c0*/  ATOMS.XOR RZ, [UR6+0x10], R2 ;  /* 0x00001002ffff798c */ /* 0x0005e2000b800006 */
[----:B------:R-:W-:Y:S05]  /*34d0*/  BRA `(.L_x_67) ;  /* 0x0000000000107947 */ /* 0x000fea0003800000 */
.L_x_60:
[----:B------:R-:W-:-:S05]  /*34e0*/  MOV R2, 0xffffffff ;  /* 0xffffffff00027802 */ /* 0x000fca0000000f00 */
[----:B------:R1:W-:Y:S02]  /*34f0*/  STS [UR37+0x180], R2 ;  /* 0x00018002ff007988 */ /* 0x0003e40008000825 */
[----:B-1----:R-:W-:Y:S02]  /*3500*/  MOV R2, 0x3520 ;  /* 0x0000352000027802 */ /* 0x002fe40000000f00 */
[----:B-----5:R-:W-:Y:S05]  /*3510*/  CALL.REL.NOINC `($__internal_1_$__cuda_sm10x_tcgen05_guardrail_trap_phase_invalid_during_alloc) ;  /* 0x0000007000fc7944 */ /* 0x020fea0003c00000 */
.L_x_67:
[----:B------:R-:W-:Y:S05]  /*3520*/  WARPSYNC.ALL ;  /* 0x0000000000007948 */ /* 0x000fea0003800000 */
[----:B------:R-:W3:Y:S01]  /*3530*/  S2UR UR7, SR_CgaCtaId ;  /* 0x00000000000779c3 */ /* 0x000ee20000008800 */
[----:B------:R-:W-:Y:S01]  /*3540*/  UMOV UR6, 0x400 ;  /* 0x0000040000067882 */ /* 0x000fe20000000000 */
[----:B------:R-:W-:-:S06]  /*3550*/  NOP ;  /* 0x0000000000007918 */ /* 0x000fcc0000000000 */
[----:B------:R-:W-:Y:S06]  /*3560*/  BAR.ARV 0x6, 0xa0 ;  /* 0x0182800000007b1d */ /* 0x000fec0000002000 */
[----:B------:R-:W4:Y:S01]  /*3570*/  LDCU UR8, c[0x0][0x38c] ;  /* 0x00007180ff0877ac */ /* 0x000f220008000800 */
[----:B------:R-:W-:Y:S01]  /*3580*/  LOP3.LUT R0, R0, 0xffff, RZ, 0xc0, !PT ;  /* 0x0000ffff00007812 */ /* 0x000fe200078ec0ff */
[----:B-1----:R-:W-:Y:S01]  /*3590*/  IMAD.MOV.U32 R9, RZ, RZ, 0x1 ;  /* 0x00000001ff097424 */ /* 0x002fe200078e00ff */
[----:B------:R-:W-:Y:S01]  /*35a0*/  LOP3.LUT R8, R8, 0xffff, RZ, 0xc0, !PT ;  /* 0x0000ffff08087812 */ /* 0x000fe200078ec0ff */
[----:B------:R-:W-:Y:S01]  /*35b0*/  UMOV UR19, URZ ;  /* 0x000000ff00137c82 */ /* 0x000fe20008000000 */
[----:B------:R-:W-:Y:S01]  /*35c0*/  R2UR UR11, R0 ;  /* 0x00000000000b72ca */ /* 0x000fe200000e0000 */
[----:B------:R-:W-:Y:S01]  /*35d0*/  UMOV UR18, URZ ;  /* 0x000000ff00127c82 */ /* 0x000fe20008000000 */
[----:B------:R-:W-:Y:S01]  /*35e0*/  R2UR UR12, R8 ;  /* 0x00000000080c72ca */ /* 0x000fe200000e0000 */
[----:B------:R-:W-:Y:S01]  /*35f0*/  IMAD.MOV.U32 R8, RZ, RZ, RZ ;  /* 0x000000ffff087224 */ /* 0x000fe200078e00ff */
[----:B------:R-:W-:Y:S01]  /*3600*/  UMOV UR17, URZ ;  /* 0x000000ff00117c82 */ /* 0x000fe20008000000 */
[----:B---3--:R-:W-:-:S02]  /*3610*/  ULEA UR7, UR7, UR6, 0x18 ;  /* 0x0000000607077291 */ /* 0x008fc4000f8ec0ff */
[----:B------:R-:W-:Y:S02]  /*3620*/  UISETP.NE.AND UP2, UPT, UR5, URZ, UPT ;  /* 0x000000ff0500728c */ /* 0x000fe4000bf45270 */
[----:B------:R-:W-:Y:S02]  /*3630*/  UIADD3 UR13, UPT, UPT, UR7, 0x8400, URZ ;  /* 0x00008400070d7890 */ /* 0x000fe4000fffe0ff */
[----:B------:R-:W-:Y:S02]  /*3640*/  UIADD3 UR14, UPT, UPT, UR7, 0x18400, URZ ;  /* 0x00018400070e7890 */ /* 0x000fe4000fffe0ff */
[----:B----4-:R-:W-:Y:S01]  /*3650*/  UIADD3 UR8, UPT, UPT, UR8, 0x3f, URZ ;  /* 0x0000003f08087890 */ /* 0x010fe2000fffe0ff */
[----:B--2---:R-:W1:Y:S01]  /*3660*/  LDS R2, [UR7+0x180] ;  /* 0x00018007ff027984 */ /* 0x004e620008000800 */
[----:B------:R-:W-:Y:S02]  /*3670*/  USHF.R.U32.HI UR13, URZ, 0x4, UR13 ;  /* 0x00000004ff0d7899 */ /* 0x000fe4000801160d */
[----:B------:R-:W-:-:S02]  /*3680*/  USHF.R.S32.HI UR6, URZ, 0x1f, UR8 ;  /* 0x0000001fff067899 */ /* 0x000fc40008011408 */
[----:B------:R-:W-:Y:S02]  /*3690*/  USHF.R.U32.HI UR14, URZ, 0x4, UR14 ;  /* 0x00000004ff0e7899 */ /* 0x000fe4000801160e */
[----:B------:R-:W-:Y:S02]  /*36a0*/  ULEA.HI UR6, UR6, UR8, URZ, 0x6 ;  /* 0x0000000806067291 */ /* 0x000fe4000f8f30ff */
[----:B------:R-:W-:Y:S02]  /*36b0*/  ULOP3.LUT UR13, UR13, 0x3fff, URZ, 0xc0, !UPT ;  /* 0x00003fff0d0d7892 */ /* 0x000fe4000f8ec0ff */
[----:B------:R-:W-:Y:S02]  /*36c0*/  USHF.R.S32.HI UR6, URZ, 0x6, UR6 ;  /* 0x00000006ff067899 */ /* 0x000fe40008011406 */
[----:B------:R-:W-:Y:S02]  /*36d0*/  ULOP3.LUT UR14, UR14, 0x3fff, URZ, 0xc0, !UPT ;  /* 0x00003fff0e0e7892 */ /* 0x000fe4000f8ec0ff */
[----:B------:R-:W-:Y:S01]  /*36e0*/  UISETP.LT.AND UP0, UPT, UR6, 0x1, UPT ;  /* 0x000000010600788c */ /* 0x000fe2000bf01270 */
[----:B------:R-:W-:Y:S01]  /*36f0*/  UMOV UR28, 0x0 ;  /* 0x00000000001c7882 */ /* 0x000fe20000000000 */
[----:B------:R-:W-:Y:S01]  /*3700*/  UMOV UR29, 0x8400490 ;  /* 0x08400490001d7882 */ /* 0x000fe20000000000 */
[----:B------:R-:W-:-:S02]  /*3710*/  ULOP3.LUT UR13, UR13, 0x10000, URZ, 0xfc, !UPT ;  /* 0x000100000d0d7892 */ /* 0x000fc4000f8efcff */
[----:B------:R-:W-:Y:S02]  /*3720*/  ULOP3.LUT UR14, UR14, 0x10000, URZ, 0xfc, !UPT ;  /* 0x000100000e0e7892 */ /* 0x000fe4000f8efcff */
[----:B------:R-:W-:Y:S01]  /*3730*/  USEL UR20, UR6, 0x1, !UP0 ;  /* 0x0000000106147887 */ /* 0x000fe2000c000000 */
[----:B------:R-:W-:Y:S01]  /*3740*/  UMOV UR26, 0x0 ;  /* 0x00000000001a7882 */ /* 0x000fe20000000000 */
[----:B------:R-:W-:Y:S01]  /*3750*/  UMOV UR27, 0x8400490 ;  /* 0x08400490001b7882 */ /* 0x000fe20000000000 */
[----:B------:R-:W-:Y:S01]  /*3760*/  UMOV UR24, 0x0 ;  /* 0x0000000000187882 */ /* 0x000fe20000000000 */
[----:B------:R-:W-:Y:S01]  /*3770*/  UMOV UR25, 0x8400490 ;  /* 0x0840049000197882 */ /* 0x000fe20000000000 */
[----:B------:R-:W-:Y:S01]  /*3780*/  UMOV UR22, 0x0 ;  /* 0x0000000000167882 */ /* 0x000fe20000000000 */
[----:B------:R-:W-:Y:S01]  /*3790*/  UMOV UR23, 0x8400490 ;  /* 0x0840049000177882 */ /* 0x000fe20000000000 */
[----:B-1----:R-:W-:Y:S02]  /*37a0*/  R2UR UR21, R2 ;  /* 0x00000000021572ca */ /* 0x002fe400000e0000 */
[----:B------:R-:W-:-:S13]  /*37b0*/  CS2R R2, SRZ ;  /* 0x0000000000027805 */ /* 0x000fda000001ff00 */
.L_x_78:
[C---:B------:R-:W-:Y:S02]  /*37c0*/  LEA R0, R8.reuse, UR7, 0x3 ;  /* 0x0000000708007c11 */ /* 0x040fe4000f8e18ff */
[----:B------:R-:W-:Y:S02]  /*37d0*/  SHF.L.U32 R4, R3, 0x1f, RZ ;  /* 0x0000001f03047819 */ /* 0x000fe400000006ff */
[----:B------:R-:W-:Y:S02]  /*37e0*/  LEA R5, R8, UR7, 0x4 ;  /* 0x0000000708057c11 */ /* 0x000fe4000f8e20ff */
[----:B------:R-:W1:Y:S02]  /*37f0*/  SYNCS.PHASECHK.TRANS64.TRYWAIT P0, [R0+URZ+0xd0], R4 ;  /* 0x0000d004000075a7 */ /* 0x000e6400080011ff */
[----:B-1-34-:R-:W-:Y:S05]  /*3800*/  @!P0 BRA `(.L_x_71) ;  /* 0x0000006800408947 */ /* 0x01afea0003800000 */
.L_x_180:
[----:B-1----:R-:W1:Y:S01]  /*3810*/  LDS.128 R4, [R5+0x160] ;  /* 0x0001600005047984 */ /* 0x002e620000000c00 */
[----:B------:R-:W-:Y:S02]  /*3820*/  VIADD R0, R0, 0xe0 ;  /* 0x000000e000007836 */ /* 0x000fe40000000000 */
[----:B------:R-:W-:Y:S01]  /*3830*/  VIADD R8, R8, 0x1 ;  /* 0x0000000108087836 */ /* 0x000fe20000000000 */
[----:B------:R-:W-:Y:S01]  /*3840*/  @!PT LDS RZ, [RZ] ;  /* 0x00000000fffff984 */ /* 0x000fe20000000800 */
[----:B------:R-:W-:Y:S01]  /*3850*/  @!PT LDS RZ, [RZ] ;  /* 0x00000000fffff984 */ /* 0x000fe20000000800 */
[----:B------:R-:W-:Y:S01]  /*3860*/  @!PT LDS RZ, [RZ] ;  /* 0x00000000fffff984 */ /* 0x000fe20000000800 */
[----:B------:R-:W-:Y:S01]  /*3870*/  @!PT LDS RZ, [RZ] ;  /* 0x00000000fffff984 */ /* 0x000fe20000000800 */
[----:B------:R2:W-:Y:S06]  /*3880*/  MEMBAR.ALL.CTA ;  /* 0x0000000000007992 */ /* 0x0005ec0000008000 */
[----:B--2---:R-:W2:Y:S01]  /*3890*/  FENCE.VIEW.ASYNC.S ;  /* 0x00000000000073c6 */ /* 0x004ea20000000000 */
[----:B------:R-:W-:-:S04]  /*38a0*/  PRMT R0, RZ, 0x654, R0 ;  /* 0x00000654ff007816 */ /* 0x000fc80000000000 */
[----:B--2---:R2:W-:Y:S01]  /*38b0*/  SYNCS.ARRIVE.TRANS64.RED.A1T0 RZ, [R0+URZ], RZ ;  /* 0x000000ff00ff79a7 */ /* 0x0045e200081004ff */
[----:B-1----:R-:W-:Y:S01]  /*38c0*/  LOP3.LUT P1, RZ, R6, 0x1, RZ, 0xc0, !PT ;  /* 0x0000000106ff7812 */ /* 0x002fe2000782c0ff */
[----:B--2---:R-:W-:-:S12]  /*38d0*/  BRA.U UP2, `(.L_x_72) ;  /* 0x0000000502087547 */ /* 0x004fd8000b800000 */
[----:B------:R-:W1:Y:S01]  /*38e0*/  LDCU UR8, c[0x0][0x38c] ;  /* 0x00007180ff0877ac */ /* 0x000e620008000800 */
[----:B------:R-:W-:Y:S02]  /*38f0*/  PLOP3.LUT P2, PT, PT, PT, PT, 0x80, 0x8 ;  /* 0x000000000008781c */ /* 0x000fe40003f4f070 */
[----:B------:R-:W-:Y:S01]  /*3900*/  SHF.L.U32 R4, R9, 0x1f, RZ ;  /* 0x0000001f09047819 */ /* 0x000fe200000006ff */
[----:B------:R-:W-:Y:S02]  /*3910*/  ULEA UR9, UR19, UR7, 0x3 ;  /* 0x0000000713097291 */ /* 0x000fe4000f8e18ff */
[----:B------:R-:W-:Y:S02]  /*3920*/  ULEA UR10, UR19, UR21, 0x7 ;  /* 0x00000015130a7291 */ /* 0x000fe4000f8e38ff */
[----:B-1----:R-:W-:-:S06]  /*3930*/  UISETP.GE.AND UP0, UPT, UR8, 0x1, UPT ;  /* 0x000000010800788c */ /* 0x002fcc000bf06270 */
[----:B------:R-:W-:-:S05]  /*3940*/  PLOP3.LUT P0, PT, PT, PT, UP0, 0x80, 0x8 ;  /* 0x000000000008781c */ /* 0x000fca0003f0f008 */
[----:B------:R-:W-:-:S08]  /*3950*/  @UP0 ULEA UR8, UR18, UR7, 0x3 ;  /* 0x0000000712080291 */ /* 0x000fd0000f8e18ff */
[----:B------:R-:W-:-:S04]  /*3960*/  @P0 SHF.L.U32 R0, R2, 0x1f, RZ ;  /* 0x0000001f02000819 */ /* 0x000fc800000006ff */
[----:B------:R1:W2:Y:S01]  /*3970*/  @P0 SYNCS.PHASECHK.TRANS64.TRYWAIT P2, [UR8], R0 ;  /* 0x00000000ff0005a7 */ /* 0x0002a20008041108 */
[----:B------:R-:W3:Y:S02]  /*3980*/  SYNCS.PHASECHK.TRANS64.TRYWAIT P0, [UR9+0x110], R4 ;  /* 0x00011004ff0075a7 */ /* 0x000ee40008001109 */
[----:B-123--:R-:W-:Y:S05]  /*3990*/  @!P0 BRA `(.L_x_73) ;  /* 0x0000006400f08947 */ /* 0x00efea0003800000 */
.L_x_182:
[----:B------:R-:W-:Y:S01]  /*39a0*/  UMOV UR16, UR17 ;  /* 0x0000001100107c82 */ /* 0x000fe20008000000 */
[----:B------:R-:W-:Y:S05]  /*39b0*/  BRA.U !UP0, `(.L_x_74) ;  /* 0x0000000108c07547 */ /* 0x000fea000b800000 */
[----:B------:R-:W-:Y:S02]  /*39c0*/  UIADD3 UR16, UPT, UPT, UR20, UR17, URZ ;  /* 0x0000001114107290 */ /* 0x000fe4000fffe0ff */
[----:B------:R-:W-:Y:S01]  /*39d0*/  UPLOP3.LUT UP3, UPT, UPT, UPT, UPT, 0x40, 0x4 ;  /* 0x000000000004789c */ /* 0x000fe20003f6e870 */
[----:B------:R-:W-:Y:S01]  /*39e0*/  UMOV UR15, UR6 ;  /* 0x00000006000f7c82 */ /* 0x000fe20008000000 */
[----:B------:R-:W-:-:S09]  /*39f0*/  UMOV UR46, UR18 ;  /* 0x00000012002e7c82 */ /* 0x000fd20008000000 */
.L_x_77:
[----:B--2---:R-:W-:Y:S01]  /*3a00*/  ULEA UR8, UR46, UR7, 0x3 ;  /* 0x000000072e087291 */ /* 0x004fe2000f8e18ff */
[----:B---3--:R-:W-:Y:S11]  /*3a10*/  @P2 BRA `(.L_x_75) ;  /* 0x00000000000c2947 */ /* 0x008ff60003800000 */
[----:B-1----:R-:W-:Y:S04]  /*3a20*/  SHF.L.U32 R4, R2, 0x1f, RZ ;  /* 0x0000001f02047819 */ /* 0x002fe800000006ff */
[----:B------:R-:W1:Y:S02]  /*3a30*/  SYNCS.PHASECHK.TRANS64.TRYWAIT P0, [UR8], R4 ;  /* 0x00000004ff0075a7 */ /* 0x000e640008001108 */
[----:B-1----:R-:W-:Y:S05]  /*3a40*/  @!P0 BRA `(.L_x_76) ;  /* 0x0000006400dc8947 */ /* 0x002fea0003800000 */
.L_x_75:
[----:B------:R-:W-:Y:S01]  /*3a50*/  UISETP.NE.AND UP0, UPT, UR15, 0x1, UPT ;  /* 0x000000010f00788c */ /* 0x000fe2000bf05270 */
[----:B------:R-:W-:Y:S01]  /*3a60*/  PLOP3.LUT P2, PT, PT, PT, PT, 0x80, 0x8 ;  /* 0x000000000008781c */ /* 0x000fe20003f4f070 */
[----:B------:R-:W-:Y:S02]  /*3a70*/  UIADD3 UR18, UPT, UPT, UR46, 0x1, URZ ;  /* 0x000000012e127890 */ /* 0x000fe4000fffe0ff */
[----:B------:R-:W-:Y:S02]  /*3a80*/  ULEA UR32, UR46, UR14, 0xa ;  /* 0x0000000e2e207291 */ /* 0x000fe4000f8e50ff */
[----:B------:R-:W-:Y:S01]  /*3a90*/  UISETP.NE.AND UP1, UPT, UR18, 0x8, UPT ;  /* 0x000000081200788c */ /* 0x000fe2000bf25270 */
[----:B------:R-:W-:Y:S01]  /*3aa0*/  PLOP3.LUT P0, PT, PT, PT, UP0, 0x80, 0x8 ;  /* 0x000000000008781c */ /* 0x000fe20003f0f008 */
[----:B------:R-:W-:Y:S02]  /*3ab0*/  UIADD3 UR44, UPT, UPT, UR32, 0x2, URZ ;  /* 0x00000002202c7890 */ /* 0x000fe4000fffe0ff */
[----:B------:R-:W-:Y:S02]  /*3ac0*/  USEL UR31, URZ, 0x1, UP1 ;  /* 0x00000001ff1f7887 */ /* 0x000fe40008800000 */
[----:B------:R-:W-:Y:S02]  /*3ad0*/  USEL UR18, UR18, URZ, UP1 ;  /* 0x000000ff12127287 */ /* 0x000fe40008800000 */
[----:B------:R-:W-:Y:S02]  /*3ae0*/  UIADD3 UR40, UPT, UPT, UR32, 0x4, URZ ;  /* 0x0000000420287890 */ /* 0x000fe4000fffe0ff */
[----:B------:R-:W-:Y:S01]  /*3af0*/  @UP0 ULEA UR30, UR18, UR7, 0x3 ;  /* 0x00000007121e0291 */ /* 0x000fe2000f8e18ff */
[----:B------:R-:W-:Y:S01]  /*3b00*/  LOP3.LUT R2, R2, UR31, RZ, 0x3c, !PT ;  /* 0x0000001f02027c12 */ /* 0x000fe2000f8e3cff */
[----:B------:R-:W-:Y:S02]  /*3b10*/  UIADD3 UR36, UPT, UPT, UR32, 0x6, URZ ;  /* 0x0000000620247890 */ /* 0x000fe4000fffe0ff */
[----:B------:R-:W-:Y:S01]  /*3b20*/  UIADD3 UR8, UPT, UPT, UR8, 0x40, URZ ;  /* 0x0000004008087890 */ /* 0x000fe2000fffe0ff */
[----:B-1----:R-:W-:Y:S01]  /*3b30*/  @P0 SHF.L.U32 R0, R2, 0x1f, RZ ;  /* 0x0000001f02000819 */ /* 0x002fe200000006ff */
[----:B------:R-:W-:Y:S02]  /*3b40*/  UIADD3 UR17, UPT, UPT, UR17, 0x1, URZ ;  /* 0x0000000111117890 */ /* 0x000fe4000fffe0ff */
[----:B------:R-:W-:Y:S01]  /*3b50*/  UIADD3 UR15, UPT, UPT, UR15, -0x1, URZ ;  /* 0xffffffff0f0f7890 */ /* 0x000fe2000fffe0ff */
[----:B------:R2:W3:Y:S01]  /*3b60*/  @P0 SYNCS.PHASECHK.TRANS64.TRYWAIT P2, [UR30], R0 ;  /* 0x00000000ff0005a7 */ /* 0x0004e2000804111e */
[----:B------:R-:W-:Y:S02]  /*3b70*/  ULEA UR30, UR46, UR13, 0x9 ;  /* 0x0000000d2e1e7291 */ /* 0x000fe4000f8e48ff */
[----:B------:R-:W-:Y:S02]  /*3b80*/  UISETP.NE.AND UP0, UPT, UR17, UR16, UPT ;  /* 0x000000101100728c */ /* 0x000fe4000bf05270 */
[----:B------:R-:W-:Y:S02]  /*3b90*/  UIADD3 UR42, UPT, UPT, UR30, 0x2, URZ ;  /* 0x000000021e2a7890 */ /* 0x000fe4000fffe0ff */
[----:B------:R-:W-:Y:S02]  /*3ba0*/  UIADD3 UR38, UPT, UPT, UR30, 0x4, URZ ;  /* 0x000000041e267890 */ /* 0x000fe4000fffe0ff */
[----:B------:R-:W-:Y:S01]  /*3bb0*/  UIADD3 UR34, UPT, UPT, UR30, 0x6, URZ ;  /* 0x000000061e227890 */ /* 0x000fe2000fffe0ff */
[----:B------:R-:W-:Y:S01]  /*3bc0*/  UMOV UR33, 0x40004040 ;  /* 0x4000404000217882 */ /* 0x000fe20000000000 */
[----:B------:R-:W-:Y:S01]  /*3bd0*/  UMOV UR31, 0x40004040 ;  /* 0x40004040001f7882 */ /* 0x000fe20000000000 */
[----:B------:R-:W-:Y:S01]  /*3be0*/  UMOV UR45, 0x40004040 ;  /* 0x40004040002d7882 */ /* 0x000fe20000000000 */
[----:B------:R2:W-:Y:S01]  /*3bf0*/  UTCHMMA.2CTA gdesc[UR30], gdesc[UR32], tmem[UR10], tmem[UR28], idesc[UR29], UP3 ;  /* 0x00ff1c201e0075ea */ /* 0x0005e20009a0000a */
[----:B------:R-:W-:Y:S01]  /*3c00*/  UPLOP3.LUT UP3, UPT, UPT, UPT, UPT, 0x80, 0x8 ;  /* 0x000000000008789c */ /* 0x000fe20003f6f070 */
[----:B------:R-:W-:Y:S01]  /*3c10*/  UMOV UR43, 0x40004040 ;  /* 0x40004040002b7882 */ /* 0x000fe20000000000 */
[----:B------:R-:W-:Y:S01]  /*3c20*/  UMOV UR41, 0x40004040 ;  /* 0x4000404000297882 */ /* 0x000fe20000000000 */
[----:B------:R2:W-:Y:S01]  /*3c30*/  UTCHMMA.2CTA gdesc[UR42], gdesc[UR44], tmem[UR10], tmem[UR26], idesc[UR27], UPT ;  /* 0x00ff1a2c2a0075ea */ /* 0x0005e2000ba0000a */
[----:B------:R-:W-:Y:S01]  /*3c40*/  UMOV UR39, 0x40004040 ;  /* 0x4000404000277882 */ /* 0x000fe20000000000 */
[----:B------:R-:W-:Y:S01]  /*3c50*/  UMOV UR37, 0x40004040 ;  /* 0x4000404000257882 */ /* 0x000fe20000000000 */
[----:B------:R-:W-:Y:S01]  /*3c60*/  UMOV UR35, 0x40004040 ;  /* 0x4000404000237882 */ /* 0x000fe20000000000 */
[----:B------:R2:W-:Y:S01]  /*3c70*/  UTCHMMA.2CTA gdesc[UR38], gdesc[UR40], tmem[UR10], tmem[UR24], idesc[UR25], UPT ;  /* 0x00ff1828260075ea */ /* 0x0005e2000ba0000a */
[----:B------:R2:W-:Y:S01]  /*3c80*/  UTCHMMA.2CTA gdesc[UR34], gdesc[UR36], tmem[UR10], tmem[UR22], idesc[UR23], UPT ;  /* 0x00ff1624220075ea */ /* 0x0005e2000ba0000a */
[----:B------:R2:W-:Y:S01]  /*3c90*/  UTCBAR.2CTA.MULTICAST [UR8], URZ, UR12 ;  /* 0x000000ff080073e9 */ /* 0x0005e2000820080c */
[----:B------:R-:W-:Y:S01]  /*3ca0*/  UMOV UR46, UR18 ;  /* 0x00000012002e7c82 */ /* 0x000fe20008000000 */
[----:B------:R-:W-:Y:S05]  /*3cb0*/  BRA.U UP0, `(.L_x_77) ;  /* 0xfffffffd00507547 */ /* 0x000fea000b83ffff */
.L_x_74:
[----:B------:R-:W-:Y:S01]  /*3cc0*/  UIADD3 UR9, UPT, UPT, UR9, 0xf0, URZ ;  /* 0x000000f009097890 */ /* 0x000fe2000fffe0ff */
[----:B------:R-:W-:-:S08]  /*3cd0*/  UMOV UR17, UR16 ;  /* 0x0000001000117c82 */ /* 0x000fd00008000000 */
[----:B------:R4:W-:Y:S01]  /*3ce0*/  UTCBAR.2CTA.MULTICAST [UR9], URZ, UR11 ;  /* 0x000000ff090073e9 */ /* 0x0009e2000820080b */
[----:B------:R-:W-:Y:S02]  /*3cf0*/  NOP ;  /* 0x0000000000007918 */ /* 0x000fe40000000000 */
.L_x_72:
[----:B------:R-:W-:Y:S01]  /*3d00*/  UIADD3 UR19, UPT, UPT, UR19, 0x1, URZ ;  /* 0x0000000113137890 */ /* 0x000fe2000fffe0ff */
[----:B------:R-:W-:-:S03]  /*3d10*/  ISETP.NE.AND P0, PT, R8, 0x2, PT ;  /* 0x000000020800780c */ /* 0x000fc60003f05270 */
[----:B------:R-:W-:Y:S01]  /*3d20*/  UISETP.NE.AND UP0, UPT, UR19, 0x4, UPT ;  /* 0x000000041300788c */ /* 0x000fe2000bf05270 */
[----:B-12---:R-:W-:Y:S02]  /*3d30*/  SEL R0, RZ, 0x1, P0 ;  /* 0x00000001ff007807 */ /* 0x006fe40000000000 */
[----:B------:R-:W-:Y:S01]  /*3d40*/  SEL R8, R8, RZ, P0 ;  /* 0x000000ff08087207 */ /* 0x000fe20000000000 */
[----:B------:R-:W-:Y:S01]  /*3d50*/  USEL UR8, URZ, 0x1, UP0 ;  /* 0x00000001ff087887 */ /* 0x000fe20008000000 */
[----:B------:R-:W-:Y:S01]  /*3d60*/  LOP3.LUT R3, R3, R0, RZ, 0x3c, !PT ;  /* 0x0000000003037212 */ /* 0x000fe200078e3cff */
[----:B------:R-:W-:-:S04]  /*3d70*/  USEL UR19, UR19, URZ, UP0 ;  /* 0x000000ff13137287 */ /* 0x000fc80008000000 */
[----:B------:R-:W-:Y:S01]  /*3d80*/  LOP3.LUT R9, R9, UR8, RZ, 0x3c, !PT ;  /* 0x0000000809097c12 */ /* 0x000fe2000f8e3cff */
[----:B------:R-:W-:Y:S07]  /*3d90*/  @P1 BRA `(.L_x_78) ;  /* 0xfffffff800881947 */ /* 0x000fee000383ffff */
[----:B------:R-:W1:Y:S01]  /*3da0*/  S2UR UR6, SR_CgaCtaId ;  /* 0x00000000000679c3 */ /* 0x000e620000008800 */
[----:B------:R-:W-:Y:S01]  /*3db0*/  ELECT P0, URZ, PT ;  /* 0x0000000000ff782f */ /* 0x000fe20003800000 */
[----:B------:R-:W-:Y:S01]  /*3dc0*/  HFMA2 R0, -RZ, RZ, 0, 5.9604644775390625e-08 ;  /* 0x00000001ff007431 */ /* 0x000fe200000001ff */
[----:B------:R-:W-:-:S05]  /*3dd0*/  UMOV UR8, 0x40 ;  /* 0x0000004000087882 */ /* 0x000fca0000000000 */
[----:B------:R-:W-:Y:S01]  /*3de0*/  UVIRTCOUNT.DEALLOC.SMPOOL 0x80 ;  /* 0x000000800000784c */ /* 0x000fe20000000000 */
[----:B------:R-:W-:Y:S02]  /*3df0*/  UISETP.NE.AND UP0, UPT, UR5, URZ, UPT ;  /* 0x000000ff0500728c */ /* 0x000fe4000bf05270 */
[----:B-1----:R-:W-:-:S09]  /*3e00*/  ULEA UR6, UR6, UR8, 0x18 ;  /* 0x0000000806067291 */ /* 0x002fd2000f8ec0ff */
[----:B------:R1:W-:Y:S01]  /*3e10*/  @P0 STS.U8 [UR6+0x1c], R0 ;  /* 0x00001c00ff000988 */ /* 0x0003e20008000006 */
[----:B------:R-:W-:Y:S05]  /*3e20*/  BRA.U UP0, `(.L_x_79) ;  /* 0x0000000100a07547 */ /* 0x000fea000b800000 */
[----:B------:R-:W-:Y:S01]  /*3e30*/  UIADD3 UR5, UPT, UPT, UR7, 0x110, URZ ;  /* 0x0000011007057890 */ /* 0x000fe2000fffe0ff */
[----:B------:R-:W-:-:S03]  /*3e40*/  SHF.L.U32 R2, R9, 0x1f, RZ ;  /* 0x0000001f09027819 */ /* 0x000fc600000006ff */
[----:B------:R-:W-:-:S09]  /*3e50*/  ULEA UR8, UR19, UR5, 0x3 ;  /* 0x0000000513087291 */ /* 0x000fd2000f8e18ff */
[----:B------:R-:W2:Y:S02]  /*3e60*/  SYNCS.PHASECHK.TRANS64.TRYWAIT P0, [UR8], R2 ;  /* 0x00000002ff0075a7 */ /* 0x000ea40008001108 */
[----:B--2---:R-:W-:Y:S05]  /*3e70*/  @!P0 BRA `(.L_x_80) ;  /* 0x0000006000e88947 */ /* 0x004fea0003800000 */
.L_x_185:
[----:B----4-:R-:W-:-:S04]  /*3e80*/  UIADD3 UR9, UPT, UPT, UR19, 0x1, URZ ;  /* 0x0000000113097890 */ /* 0x010fc8000fffe0ff */
        /* <DEDUP_REMOVED lines=8> */
.L_x_187:
        /* <DEDUP_REMOVED lines=9> */
.L_x_189:
[----:B------:R-:W-:-:S04]  /*3fa0*/  UIADD3 UR9, UPT, UPT, UR9, 0x1, URZ ;  /* 0x0000000109097890 */ /* 0x000fc8000fffe0ff */
[----:B------:R-:W-:-:S04]  /*3fb0*/  UISETP.NE.AND UP1, UPT, UR9, 0x4, UPT ;  /* 0x000000040900788c */ /* 0x000fc8000bf25270 */
[----:B------:R-:W-:Y:S02]  /*3fc0*/  USEL UR8, URZ, 0x1, UP1 ;  /* 0x00000001ff087887 */ /* 0x000fe40008800000 */
[----:B------:R-:W-:-:S04]  /*3fd0*/  USEL UR9, UR9, URZ, UP1 ;  /* 0x000000ff09097287 */ /* 0x000fc80008800000 */
[----:B------:R-:W-:Y:S01]  /*3fe0*/  ULEA UR9, UR9, UR5, 0x3 ;  /* 0x0000000509097291 */ /* 0x000fe2000f8e18ff */
[----:B------:R-:W-:-:S04]  /*3ff0*/  LOP3.LUT R2, R2, UR8, RZ, 0x3c, !PT ;  /* 0x0000000802027c12 */ /* 0x000fc8000f8e3cff */
[----:B------:R-:W-:Y:S01]  /*4000*/  SHF.L.U32 R2, R2, 0x1f, RZ ;  /* 0x0000001f02027819 */ /* 0x000fe200000006ff */
[----:B-1----:R-:W-:-:S04]  /*4010*/  IMAD.U32 R0, RZ, RZ, UR9 ;  /* 0x00000009ff007e24 */ /* 0x002fc8000f8e00ff */
[----:B------:R1:W2:Y:S03]  /*4020*/  SYNCS.PHASECHK.TRANS64.TRYWAIT P0, [R0+URZ], R2 ;  /* 0x00000002000075a7 */ /* 0x0002a600080011ff */
[----:B--2---:R-:W-:Y:S05]  /*4030*/  @!P0 NANOSLEEP.SYNCS 0x989680 ;  /* 0x009896800000895d */ /* 0x004fea0003900000 */
[----:B------:R-:W2:Y:S02]  /*4040*/  @!P0 SYNCS.PHASECHK.TRANS64 P0, [R0+URZ], R2 ;  /* 0x00000002000085a7 */ /* 0x000ea400080010ff */
[----:B--2---:R-:W-:Y:S05]  /*4050*/  @P0 BRA `(.L_x_83) ;  /* 0x0000000000200947 */ /* 0x004fea0003800000 */
.L_x_84:
[----:B--2---:R2:W4:Y:S02]  /*4060*/  SYNCS.PHASECHK.TRANS64.TRYWAIT P0, [R0+URZ], R2 ;  /* 0x00000002000075a7 */ /* 0x00452400080011ff */
[----:B----4-:R-:W-:Y:S05]  /*4070*/  @!P0 NANOSLEEP.SYNCS 0x989680 ;  /* 0x009896800000895d */ /* 0x010fea0003900000 */
[----:B------:R-:W4:Y:S02]  /*4080*/  @!P0 SYNCS.PHASECHK.TRANS64 P0, [R0+URZ], R2 ;  /* 0x00000002000085a7 */ /* 0x000f2400080010ff */
[----:B----4-:R-:W-:Y:S05]  /*4090*/  @!P0 BRA `(.L_x_84) ;  /* 0xfffffffc00f08947 */ /* 0x010fea000383ffff */
[----:B------:R-:W-:Y:S05]  /*40a0*/  BRA `(.L_x_83) ;  /* 0x00000000000c7947 */ /* 0x000fea0003800000 */
.L_x_79:
[----:B------:R-:W-:-:S04]  /*40b0*/  UIADD3 UR5, UPT, UPT, UR7, 0x150, URZ ;  /* 0x0000015007057890 */ /* 0x000fc8000fffe0ff */
[----:B------:R-:W-:-:S09]  /*40c0*/  UPRMT UR5, UR4, 0x654, UR5 ;  /* 0x0000065404057896 */ /* 0x000fd20008000005 */
[----:B------:R-:W-:Y:S03]  /*40d0*/  SYNCS.ARRIVE.TRANS64.RED.A1T0 RZ, [UR5], RZ ;  /* 0x000000ffffff79a7 */ /* 0x000fe60008100405 */
.L_x_83:
[----:B-12---:R-:W-:Y:S01]  /*40e0*/  SHF.L.U32 R2, RZ, 0x1f, RZ ;  /* 0x0000001fff027819 */ /* 0x006fe200000006ff */
[----:B------:R-:W-:Y:S01]  /*40f0*/  UIADD3 UR5, UPT, UPT, UR7, 0x150, URZ ;  /* 0x0000015007057890 */ /* 0x000fe2000fffe0ff */
[----:B------:R-:W-:Y:S02]  /*4100*/  PLOP3.LUT P0, PT, PT, PT, UP0, 0x80, 0x8 ;  /* 0x000000000008781c */ /* 0x000fe40003f0f008 */
[----:B------:R-:W1:Y:S02]  /*4110*/  SYNCS.PHASECHK.TRANS64.TRYWAIT P1, [UR7+0x150], R2 ;  /* 0x00015002ff0075a7 */ /* 0x000e640008021107 */
[----:B-1----:R-:W-:Y:S09]  /*4120*/  @!P1 BRA `(.L_x_85) ;  /* 0x0000006000849947 */ /* 0x002ff20003800000 */
.L_x_191:
[----:B------:R-:W-:Y:S01]  /*4130*/  @!UP0 UPRMT UR5, UR4, 0x654, UR5 ;  /* 0x0000065404058896 */ /* 0x000fe20008000005 */
[----:B------:R-:W-:Y:S02]  /*4140*/  UMOV UR8, 0xffff ;  /* 0x0000ffff00087882 */ /* 0x000fe40000000000 */
[----:B------:R-:W-:-:S06]  /*4150*/  UMOV UR4, 0x1 ;  /* 0x0000000100047882 */ /* 0x000fcc0000000000 */
[----:B------:R-:W-:Y:S01]  /*4160*/  @!P0 SYNCS.ARRIVE.TRANS64.RED.A1T0 RZ, [UR5], RZ ;  /* 0x000000ffffff89a7 */ /* 0x000fe20008100405 */
[----:B------:R-:W-:Y:S01]  /*4170*/  NOP ;  /* 0x0000000000007918 */ /* 0x000fe20000000000 */
[----:B-1----:R-:W1:Y:S01]  /*4180*/  LDS R0, [UR6+0x14] ;  /* 0x00001406ff007984 */ /* 0x002e620008000800 */
[----:B------:R-:W-:-:S04]  /*4190*/  ULOP3.LUT UR5, UR21, 0xffff, URZ, 0xc0, !UPT ;  /* 0x0000ffff15057892 */ /* 0x000fc8000f8ec0ff */
[----:B------:R-:W-:-:S04]  /*41a0*/  USHF.R.U32.HI UR5, URZ, 0x5, UR5 ;  /* 0x00000005ff057899 */ /* 0x000fc80008011605 */
[----:B------:R-:W-:Y:S02]  /*41b0*/  USHF.L.U32 UR8, UR8, UR5, URZ ;  /* 0x0000000508087299 */ /* 0x000fe400080006ff */
[----:B------:R-:W-:-:S04]  /*41c0*/  USHF.L.U32 UR4, UR4, UR5, URZ ;  /* 0x0000000504047299 */ /* 0x000fc800080006ff */
[----:B-1----:R-:W-:-:S04]  /*41d0*/  LOP3.LUT R0, R0, UR8, RZ, 0xc0, !PT ;  /* 0x0000000800007c12 */ /* 0x002fc8000f8ec0ff */
[----:B------:R-:W-:-:S13]  /*41e0*/  ISETP.NE.AND P0, PT, R0, UR8, PT ;  /* 0x0000000800007c0c */ /* 0x000fda000bf05270 */
[----:B------:R-:W-:Y:S05]  /*41f0*/  @P0 BRA `(.L_x_86) ;  /* 0x0000000000580947 */ /* 0x000fea0003800000 */
[----:B------:R-:W1:Y:S02]  /*4200*/  LDS R0, [UR6+0x18] ;  /* 0x00001806ff007984 */ /* 0x000e640008000800 */
[----:B-1----:R-:W-:-:S04]  /*4210*/  LOP3.LUT R0, R0, UR4, RZ, 0xc0, !PT ;  /* 0x0000000400007c12 */ /* 0x002fc8000f8ec0ff */
[----:B------:R-:W-:-:S13]  /*4220*/  ISETP.NE.AND P0, PT, R0, UR4, PT ;  /* 0x0000000400007c0c */ /* 0x000fda000bf05270 */
[----:B------:R-:W-:Y:S05]  /*4230*/  @P0 BRA `(.L_x_87) ;  /* 0x00000000003c0947 */ /* 0x000fea0003800000 */
[----:B------:R-:W1:Y:S01]  /*4240*/  S2R R2, SR_LANEID ;  /* 0x0000000000027919 */ /* 0x000e620000000000 */
[----:B------:R-:W-:Y:S01]  /*4250*/  ULOP3.LUT UR8, URZ, UR8, URZ, 0x33, !UPT ;  /* 0x00000008ff087292 */ /* 0x000fe2000f8e33ff */
[----:B------:R-:W-:Y:S02]  /*4260*/  VOTEU.ANY UR7, UPT, PT ;  /* 0x0000000000077886 */ /* 0x000fe400038e0100 */
[----:B------:R-:W-:-:S03]  /*4270*/  UFLO.U32 UR7, UR7 ;  /* 0x00000007000772bd */ /* 0x000fc600080e0000 */
[----:B------:R-:W-:-:S04]  /*4280*/  IMAD.U32 R0, RZ, RZ, UR8 ;  /* 0x00000008ff007e24 */ /* 0x000fc8000f8e00ff */
[----:B------:R2:W3:Y:S02]  /*4290*/  REDUX UR5, R0 ;  /* 0x00000000000573c4 */ /* 0x0004e40000000000 */
[----:B------:R1:W-:Y:S02]  /*42a0*/  UTCATOMSWS.AND URZ, UR8 ;  /* 0x0000000800ff79e3 */ /* 0x0003e40008000000 */
[----:B-1----:R-:W-:Y:S02]  /*42b0*/  ISETP.EQ.U32.AND P0, PT, R2, UR7, PT ;  /* 0x0000000702007c0c */ /* 0x002fe4000bf02070 */
[----:B--2---:R-:W-:Y:S02]  /*42c0*/  LOP3.LUT R0, RZ, UR4, RZ, 0x33, !PT ;  /* 0x00000004ff007c12 */ /* 0x004fe4000f8e33ff */
[----:B---3--:R-:W-:Y:S02]  /*42d0*/  MOV R2, UR5 ;  /* 0x0000000500027c02 */ /* 0x008fe40008000f00 */
[----:B------:R-:W1:Y:S07]  /*42e0*/  REDUX UR4, R0 ;  /* 0x00000000000473c4 */ /* 0x000e6e0000000000 */
[----:B------:R2:W-:Y:S01]  /*42f0*/  @P0 ATOMS.AND RZ, [UR6+0x14], R2 ;  /* 0x00001402ffff098c */ /* 0x0005e2000a800006 */
[----:B-1----:R-:W-:-:S05]  /*4300*/  IMAD.U32 R0, RZ, RZ, UR4 ;  /* 0x00000004ff007e24 */ /* 0x002fca000f8e00ff */
[----:B------:R2:W-:Y:S01]  /*4310*/  @P0 ATOMS.AND RZ, [UR6+0x18], R0 ;  /* 0x00001800ffff098c */ /* 0x0005e2000a800006 */
[----:B------:R-:W-:Y:S05]  /*4320*/  BRA `(.L_x_88) ;  /* 0x0000000000147947 */ /* 0x000fea0003800000 */
.L_x_87:
[----:B------:R-:W-:Y:S02]  /*4330*/  MOV R2, 0x4350 ;  /* 0x0000435000027802 */ /* 0x000fe40000000f00 */
[----:B---345:R-:W-:Y:S05]  /*4340*/  CALL.REL.NOINC `($__internal_0_$__cuda_sm10x_tcgen05_guardrail_trap_col_being_dealloced_not_returned_by_alloc) ;  /* 0x0000006400647944 */ /* 0x038fea0003c00000 */
[----:B------:R-:W-:Y:S05]  /*4350*/  BRA `(.L_x_88) ;  /* 0x0000000000087947 */ /* 0x000fea0003800000 */
.L_x_86:
[----:B------:R-:W-:Y:S02]  /*4360*/  MOV R2, 0x4380 ;  /* 0x0000438000027802 */ /* 0x000fe40000000f00 */
[----:B---345:R-:W-:Y:S05]  /*4370*/  CALL.REL.NOINC `($__internal_2_$__cuda_sm10x_tcgen05_guardrail_trap_unallocated_columns_being_dealloced) ;  /* 0x0000006400707944 */ /* 0x038fea0003c00000 */
.L_x_88:
[----:B------:R-:W-:Y:S01]  /*4380*/  NOP ;  /* 0x0000000000007918 */ /* 0x000fe20000000000 */
[----:B----4-:R-:W-:Y:S05]  /*4390*/  EXIT ;  /* 0x000000000000794d */ /* 0x010fea0003800000 */
.L_x_59:
[----:B------:R-:W-:-:S09]  /*43a0*/  UISETP.NE.OR UP5, UPT, UR10, 0x3, UP5 ;  /* 0x000000030a00788c */ /* 0x000fd2000afa5670 */
[----:B------:R-:W-:Y:S05]  /*43b0*/  BRA.U UP5, `(.L_x_89) ;  /* 0x0000001105747547 */ /* 0x000fea000b800000 */
[----:B------:R-:W1:Y:S01]  /*43c0*/  LDC R0, c[0x0][0xb30] ;  /* 0x0002cc00ff007b82 */ /* 0x000e620000000800 */
[----:B------:R-:W2:Y:S01]  /*43d0*/  LDCU.64 UR8, c[0x0][0x888] ;  /* 0x00011100ff0877ac */ /* 0x000ea20008000a00 */
[----:B------:R-:W-:Y:S02]  /*43e0*/  HFMA2 R27, -RZ, RZ, 0, 0 ;  /* 0x00000000ff1b7431 */ /* 0x000fe400000001ff */
[----:B------:R-:W-:Y:S01]  /*43f0*/  IMAD.MOV.U32 R29, RZ, RZ, 0x1 ;  /* 0x00000001ff1d7424 */ /* 0x000fe200078e00ff */
[----:B------:R-:W-:Y:S01]  /*4400*/  MOV R25, 0x2000 ;  /* 0x0000200000197802 */ /* 0x000fe20000000f00 */
[----:B------:R-:W3:Y:S01]  /*4410*/  LDCU.64 UR4, c[0x0][0x890] ;  /* 0x00011200ff0477ac */ /* 0x000ee20008000a00 */
[----:B------:R-:W-:Y:S01]  /*4420*/  IMAD.MOV.U32 R28, RZ, RZ, RZ ;  /* 0x000000ffff1c7224 */ /* 0x000fe200078e00ff */
[----:B------:R-:W4:Y:S01]  /*4430*/  LDC R24, c[0x0][0x370] ;  /* 0x0000dc00ff187b82 */ /* 0x000f220000000800 */
[----:B------:R-:W-:Y:S01]  /*4440*/  UMOV UR7, 0x400 ;  /* 0x0000040000077882 */ /* 0x000fe20000000000 */
[----:B------:R-:W-:-:S02]  /*4450*/  UPLOP3.LUT UP1, UPT, UPT, UPT, UPT, 0x40, 0x4 ;  /* 0x000000000004789c */ /* 0x000fc40003f2e870 */
[----:B------:R-:W-:-:S04]  /*4460*/  ULEA UR7, UR37, UR7, 0x18 ;  /* 0x0000000725077291 */ /* 0x000fc8000f8ec0ff */
[----:B------:R-:W4:Y:S01]  /*4470*/  LDC R3, c[0x0][0xb0c] ;  /* 0x0002c300ff037b82 */ /* 0x000f220000000800 */
[----:B------:R-:W-:Y:S02]  /*4480*/  UIADD3 UR13, UPT, UPT, UR7, 0x98, URZ ;  /* 0x00000098070d7890 */ /* 0x000fe4000fffe0ff */
[----:B--2---:R-:W-:Y:S02]  /*4490*/  UISETP.NE.U32.AND UP3, UPT, UR8, URZ, UPT ;  /* 0x000000ff0800728c */ /* 0x004fe4000bf65070 */
[----:B------:R-:W-:Y:S02]  /*44a0*/  UIADD3 UR41, UPT, UPT, UR7, 0x80, URZ ;  /* 0x0000008007297890 */ /* 0x000fe4000fffe0ff */
[----:B---3--:R-:W-:Y:S01]  /*44b0*/  UISETP.NE.U32.AND UP4, UPT, UR4, URZ, UPT ;  /* 0x000000ff0400728c */ /* 0x008fe2000bf85070 */
[----:B------:R-:W2:Y:S01]  /*44c0*/  LDC R18, c[0x0][0xb20] ;  /* 0x0002c800ff127b82 */ /* 0x000ea20000000800 */
[----:B-1----:R-:W-:Y:S01]  /*44d0*/  ISETP.NE.AND P1, PT, R0, 0x1, PT ;  /* 0x000000010000780c */ /* 0x002fe20003f25270 */
[----:B------:R-:W-:-:S02]  /*44e0*/  UISETP.NE.AND.EX UP3, UPT, UR9, URZ, UPT, UP3 ;  /* 0x000000ff0900728c */ /* 0x000fc4000bf65330 */
[----:B------:R-:W-:Y:S02]  /*44f0*/  UIADD3 UR33, UPT, UPT, UR7, 0x88, URZ ;  /* 0x0000008807217890 */ /* 0x000fe4000fffe0ff */
[----:B------:R-:W-:Y:S02]  /*4500*/  UIADD3 UR25, UPT, UPT, UR7, 0x90, URZ ;  /* 0x0000009007197890 */ /* 0x000fe4000fffe0ff */
[----:B------:R-:W1:Y:S01]  /*4510*/  LDC.64 R30, c[0x0][0x348] ;  /* 0x0000d200ff1e7b82 */ /* 0x000e620000000a00 */
[----:B------:R-:W-:Y:S02]  /*4520*/  UPRMT UR13, UR37, 0x654, UR13 ;  /* 0x00000654250d7896 */ /* 0x000fe4000800000d */
[----:B------:R-:W-:-:S05]  /*4530*/  UISETP.NE.AND.EX UP4, UPT, UR5, URZ, UPT, UP4 ;  /* 0x000000ff0500728c */ /* 0x000fca000bf85340 */
[----:B------:R-:W3:Y:S08]  /*4540*/  LDC.64 R16, c[0x0][0xb10] ;  /* 0x0002c400ff107b82 */ /* 0x000ef00000000a00 */
[----:B------:R-:W1:Y:S08]  /*4550*/  LDC.64 R6, c[0x0][0xb18] ;  /* 0x0002c600ff067b82 */ /* 0x000e700000000a00 */
[----:B------:R-:W1:Y:S08]  /*4560*/  LDC.64 R4, c[0x0][0xb28] ;  /* 0x0002ca00ff047b82 */ /* 0x000e700000000a00 */
[----:B--2-4-:R-:W1:Y:S02]  /*4570*/  LDC R19, c[0x0][0x374] ;  /* 0x0000dd00ff137b82 */ /* 0x014e640000000800 */
.L_x_100:
[C---:B------:R-:W-:Y:S02]  /*4580*/  LEA R0, R28.reuse, UR7, 0x3 ;  /* 0x000000071c007c11 */ /* 0x040fe4000f8e18ff */
[----:B------:R-:W-:Y:S02]  /*4590*/  SHF.L.U32 R2, R27, 0x1f, RZ ;  /* 0x0000001f1b027819 */ /* 0x000fe400000006ff */
[----:B------:R-:W-:Y:S02]  /*45a0*/  LEA R20, R28, UR7, 0x4 ;  /* 0x000000071c147c11 */ /* 0x000fe4000f8e20ff */
[----:B--2---:R-:W2:Y:S02]  /*45b0*/  SYNCS.PHASECHK.TRANS64.TRYWAIT P0, [R0+URZ+0xd0], R2 ;  /* 0x0000d002000075a7 */ /* 0x004ea400080011ff */
[----:B--2---:R-:W-:Y:S05]  /*45c0*/  @!P0 BRA `(.L_x_90) ;  /* 0x0000005c00748947 */ /* 0x004fea0003800000 */
.L_x_192:
[----:B------:R-:W-:Y:S01]  /*45d0*/  ISETP.GE.AND P0, PT, R40, 0x1, PT ;  /* 0x000000012800780c */ /* 0x000fe20003f06270 */
[----:B------:R-:W4:Y:S01]  /*45e0*/  LDS.128 R20, [R20+0x160] ;  /* 0x0001600014147984 */ /* 0x000f220000000c00 */
[----:B--2---:R-:W-:Y:S01]  /*45f0*/  VIADD R0, R0, 0xe0 ;  /* 0x000000e000007836 */ /* 0x004fe20000000000 */
[----:B------:R-:W-:Y:S01]  /*4600*/  @!PT LDS RZ, [RZ] ;  /* 0x00000000fffff984 */ /* 0x000fe20000000800 */
[----:B------:R-:W-:Y:S01]  /*4610*/  @!PT LDS RZ, [RZ] ;  /* 0x00000000fffff984 */ /* 0x000fe20000000800 */
[----:B------:R-:W-:Y:S01]  /*4620*/  @!PT LDS RZ, [RZ] ;  /* 0x00000000fffff984 */ /* 0x000fe20000000800 */
[----:B------:R-:W-:Y:S01]  /*4630*/  @!PT LDS RZ, [RZ] ;  /* 0x00000000fffff984 */ /* 0x000fe20000000800 */
[----:B------:R2:W-:Y:S06]  /*4640*/  MEMBAR.ALL.CTA ;  /* 0x0000000000007992 */ /* 0x0005ec0000008000 */
[----:B--2---:R-:W2:Y:S01]  /*4650*/  FENCE.VIEW.ASYNC.S ;  /* 0x00000000000073c6 */ /* 0x004ea20000000000 */
[----:B------:R-:W-:Y:S04]  /*4660*/  PRMT R0, RZ, 0x654, R0 ;  /* 0x00000654ff007816 */ /* 0x000fe80000000000 */
[----:B--2---:R2:W-:Y:S01]  /*4670*/  SYNCS.ARRIVE.TRANS64.RED.A1T0 RZ, [R0+URZ], RZ ;  /* 0x000000ff00ff79a7 */ /* 0x0045e200081004ff */
[----:B----4-:R-:W-:Y:S11]  /*4680*/  LOP3.LUT P3, RZ, R22, 0x1, RZ, 0xc0, !PT ;  /* 0x0000000116ff7812 */ /* 0x010ff6000786c0ff */
[----:B------:R-:W-:Y:S02]  /*4690*/  @!UPT UIADD3 URZ, UPT, UPT, URZ, URZ, URZ ;  /* 0x000000fffffff290 */ /* 0x000fe4000fffe0ff */
[----:B------:R-:W-:Y:S02]  /*46a0*/  @P3 MOV R11, R20 ;  /* 0x00000014000b3202 */ /* 0x000fe40000000f00 */
[----:B------:R-:W-:Y:S01]  /*46b0*/  @P3 LOP3.LUT R10, R21, 0xffff, RZ, 0xc0, !PT ;  /* 0x0000ffff150a3812 */ /* 0x000fe200078ec0ff */
[----:B--2---:R-:W-:Y:S06]  /*46c0*/  @!P0 BRA `(.L_x_91) ;  /* 0x0000000000a48947 */ /* 0x004fec0003800000 */
[-C--:B-1----:R-:W-:Y:S01]  /*46d0*/  IMAD.HI.U32 R0, R19, R7.reuse, RZ ;  /* 0x0000000713007227 */ /* 0x082fe200078e00ff */
[----:B------:R-:W-:Y:S02]  /*46e0*/  ISETP.NE.AND P0, PT, R6, 0x1, PT ;  /* 0x000000010600780c */ /* 0x000fe40003f05270 */
[----:B------:R-:W-:Y:S01]  /*46f0*/  ISETP.NE.AND P2, PT, R40, 0x1, PT ;  /* 0x000000012800780c */ /* 0x000fe20003f45270 */
[----:B---3--:R-:W-:Y:S01]  /*4700*/  IMAD.HI.U32 R9, R24, R16, RZ ;  /* 0x0000001018097227 */ /* 0x008fe200078e00ff */
[----:B------:R-:W-:Y:S02]  /*4710*/  SHF.R.U32.HI R0, RZ, R18, R0 ;  /* 0x00000012ff007219 */ /* 0x000fe40000011600 */
[----:B------:R-:W-:Y:S01]  /*4720*/  ISETP.NE.AND P4, PT, R3, 0x1, PT ;  /* 0x000000010300780c */ /* 0x000fe20003f85270 */
[----:B------:R-:W-:Y:S01]  /*4730*/  IMAD.HI.U32 R13, R10, R7, RZ ;  /* 0x000000070a0d7227 */ /* 0x000fe200078e00ff */
[----:B------:R-:W-:Y:S02]  /*4740*/  SHF.R.U32.HI R9, RZ, R17, R9 ;  /* 0x00000011ff097219 */ /* 0x000fe40000011609 */
[----:B------:R-:W-:Y:S01]  /*4750*/  SEL R0, R19, R0, !P0 ;  /* 0x0000000013007207 */ /* 0x000fe20004000000 */
[----:B------:R-:W-:Y:S01]  /*4760*/  IMAD.HI.U32 R12, R11, R16, RZ ;  /* 0x000000100b0c7227 */ /* 0x000fe200078e00ff */
[----:B------:R-:W-:Y:S03]  /*4770*/  SEL R9, R24, R9, !P4 ;  /* 0x0000000918097207 */ /* 0x000fe60006000000 */
[-C--:B------:R-:W-:Y:S01]  /*4780*/  IMAD.HI.U32 R8, R0, R4.reuse, RZ ;  /* 0x0000000400087227 */ /* 0x080fe200078e00ff */
[----:B------:R-:W-:Y:S03]  /*4790*/  SHF.R.U32.HI R12, RZ, R17, R12 ;  /* 0x00000011ff0c7219 */ /* 0x000fe6000001160c */
[----:B------:R-:W-:Y:S01]  /*47a0*/  IMAD.HI.U32 R2, R9, R4, RZ ;  /* 0x0000000409027227 */ /* 0x000fe200078e00ff */
[-C--:B------:R-:W-:Y:S02]  /*47b0*/  @P2 SHF.R.U32.HI R0, RZ, R5.reuse, R8 ;  /* 0x00000005ff002219 */ /* 0x080fe40000011608 */
[----:B------:R-:W-:Y:S02]  /*47c0*/  SHF.R.U32.HI R8, RZ, R18, R13 ;  /* 0x00000012ff087219 */ /* 0x000fe4000001160d */
[----:B------:R-:W-:Y:S01]  /*47d0*/  @P2 SHF.R.U32.HI R9, RZ, R5, R2 ;  /* 0x00000005ff092219 */ /* 0x000fe20000011602 */
[----:B------:R-:W-:Y:S01]  /*47e0*/  IMAD R0, R40, R0, RZ ;  /* 0x0000000028007224 */ /* 0x000fe200078e02ff */
[----:B------:R-:W-:Y:S02]  /*47f0*/  SEL R8, R10, R8, !P0 ;  /* 0x000000080a087207 */ /* 0x000fe40004000000 */
[----:B------:R-:W-:Y:S01]  /*4800*/  SEL R2, R11, R12, !P4 ;  /* 0x0000000c0b027207 */ /* 0x000fe20006000000 */
[----:B------:R-:W-:Y:S01]  /*4810*/  IMAD R12, R40, R9, RZ ;  /* 0x00000009280c7224 */ /* 0x000fe200078e02ff */
[C---:B------:R-:W-:Y:S01]  /*4820*/  ISETP.GE.AND P0, PT, R8.reuse, R0, PT ;  /* 0x000000000800720c */ /* 0x040fe20003f06270 */
[----:B------:R-:W-:Y:S03]  /*4830*/  IMAD.HI.U32 R0, R8, R4, RZ ;  /* 0x0000000408007227 */ /* 0x000fe600078e00ff */
[----:B------:R-:W-:Y:S02]  /*4840*/  ISETP.GE.OR P0, PT, R2, R12, P0 ;  /* 0x0000000c0200720c */ /* 0x000fe40000706670 */
[-C--:B------:R-:W-:Y:S04]  /*4850*/  SHF.R.U32.HI R0, RZ, R5.reuse, R0 ;  /* 0x00000005ff007219 */ /* 0x080fe80000011600 */
[----:B------:R-:W-:Y:S05]  /*4860*/  SEL R13, R8, R0, !P2 ;  /* 0x00000000080d7207 */ /* 0x000fea0005000000 */
[----:B------:R-:W-:Y:S02]  /*4870*/  IMAD.MOV R12, RZ, RZ, -R13 ;  /* 0x000000ffff0c7224 */ /* 0x000fe400078e0a0d */
[----:B------:R-:W-:Y:S04]  /*4880*/  @!P0 IMAD.HI.U32 R0, R2, R4, RZ ;  /* 0x0000000402008227 */ /* 0x000fe800078e00ff */
[----:B------:R-:W-:Y:S01]  /*4890*/  IMAD R12, R40, R12, R8 ;  /* 0x0000000c280c7224 */ /* 0x000fe200078e0208 */
[----:B------:R-:W-:Y:S04]  /*48a0*/  @!P0 SHF.R.U32.HI R0, RZ, R5, R0 ;  /* 0x00000005ff008219 */ /* 0x000fe80000011600 */
[----:B------:R-:W-:Y:S04]  /*48b0*/  @!P0 SEL R0, R2, R0, !P2 ;  /* 0x0000000002008207 */ /* 0x000fe80005000000 */
[----:B------:R-:W-:Y:S01]  /*48c0*/  @!P0 IADD3 R13, PT, PT, R13, -R0, RZ ;  /* 0x800000000d0d8210 */ /* 0x000fe20007ffe0ff */
[----:B------:R-:W-:Y:S01]  /*48d0*/  @!P0 IMAD R0, R9, R12, R0 ;  /* 0x0000000c09008224 */ /* 0x000fe200078e0200 */
[----:B------:R-:W-:Y:S01]  /*48e0*/  IADD3 R9, PT, PT, -R8, RZ, RZ ;  /* 0x000000ff08097210 */ /* 0x000fe20007ffe1ff */
[--C-:B------:R-:W-:Y:S02]  /*48f0*/  IMAD.MOV R12, RZ, RZ, -R2.reuse ;  /* 0x000000ffff0c7224 */ /* 0x100fe400078e0a02 */
[----:B------:R-:W-:Y:S02]  /*4900*/  @!P0 IMAD R8, R13, R40, R2 ;  /* 0x000000280d088224 */ /* 0x000fe400078e0202 */
[----:B------:R-:W-:Y:S02]  /*4910*/  @!P0 IMAD.MOV.U32 R2, RZ, RZ, R0 ;  /* 0x000000ffff028224 */ /* 0x000fe400078e0000 */
[----:B------:R-:W-:Y:S02]  /*4920*/  IMAD R11, R3, R12, R11 ;  /* 0x0000000c030b7224 */ /* 0x000fe400078e020b */
[----:B------:R-:W-:Y:S02]  /*4930*/  IMAD R10, R6, R9, R10 ;  /* 0x00000009060a7224 */ /* 0x000fe400078e020a */
[----:B------:R-:W-:Y:S02]  /*4940*/  IMAD R11, R2, R3, R11 ;  /* 0x00000003020b7224 */ /* 0x000fe400078e020b */
[----:B------:R-:W-:Y:S02]  /*4950*/  IMAD R10, R8, R6, R10 ;  /* 0x00000006080a7224 */ /* 0x000fe400078e020a */
.L_x_91:
[----:B------:R-:W-:Y:S05]  /*4960*/  BRA.U UP1, `(.L_x_92) ;  /* 0x0000000101107547 */ /* 0x000fea000b800000 */
[----:B------:R-:W-:Y:S04]  /*4970*/  MOV R2, UR6 ;  /* 0x0000000600027c02 */ /* 0x000fe80008000f00 */
[----:B------:R-:W-:Y:S04]  /*4980*/  SHF.L.U32 R2, R2, 0x1f, RZ ;  /* 0x0000001f02027819 */ /* 0x000fe800000006ff */
[----:B------:R-:W2:Y:S02]  /*4990*/  SYNCS.PHASECHK.TRANS64.TRYWAIT P0, [UR7+0xc8], R2 ;  /* 0x0000c802ff0075a7 */ /* 0x000ea40008001107 */
[----:B--2---:R-:W-:Y:S05]  /*49a0*/  @!P0 BRA `(.L_x_93) ;  /* 0x0000005800908947 */ /* 0x004fea0003800000 */
.L_x_92:
[----:B------:R-:W-:Y:S02]  /*49b0*/  R2UR UR42, R15 ;  /* 0x000000000f2a72ca */ /* 0x000fe400000e0000 */
[----:B------:R-:W-:Y:S02]  /*49c0*/  R2UR UR43, R14 ;  /* 0x000000000e2b72ca */ /* 0x000fe400000e0000 */
[----:B------:R-:W-:Y:S02]  /*49d0*/  ISETP.NE.U32.AND P2, PT, RZ, UR4, PT ;  /* 0x00000004ff007c0c */ /* 0x000fe4000bf45070 */
[----:B------:R-:W-:Y:S02]  /*49e0*/  SHF.L.U32 R14, R29, 0x1f, RZ ;  /* 0x0000001f1d0e7819 */ /* 0x000fe400000006ff */
[----:B------:R-:W-:Y:S05]  /*49f0*/  ISETP.NE.AND.EX P2, PT, RZ, UR5, PT, P2 ;  /* 0x00000005ff007c0c */ /* 0x000fea000bf45320 */
[----:B------:R-:W-:Y:S02]  /*4a00*/  USHF.L.U32 UR42, UR42, 0x8, URZ ;  /* 0x000000082a2a7899 */ /* 0x000fe400080006ff */
[----:B------:R-:W-:Y:S01]  /*4a10*/  USHF.L.U32 UR43, UR43, 0x6, URZ ;  /* 0x000000062b2b7899 */ /* 0x000fe200080006ff */
[----:B------:R-:W-:Y:S11]  /*4a20*/  BRA.U !UP4, `(.L_x_94) ;  /* 0x000000010c347547 */ /* 0x000ff6000b800000 */
[----:B------:R-:W-:Y:S01]  /*4a30*/  UPLOP3.LUT UP0, UPT, UPT, UPT, UP3, 0x80, 0x8 ;  /* 0x000000000008789c */ /* 0x000fe20003f0f030 */
[----:B--2---:R-:W-:Y:S02]  /*4a40*/  HFMA2 R0, -RZ, RZ, 0, 5.9604644775390625e-08 ;  /* 0x00000001ff007431 */ /* 0x004fe400000001ff */
[----:B------:R-:W-:Y:S03]  /*4a50*/  IMAD.MOV.U32 R96, RZ, RZ, 0x1 ;  /* 0x00000001ff607424 */ /* 0x000fe600078e00ff */
[----:B------:R-:W-:Y:S05]  /*4a60*/  PLOP3.LUT P0, PT, PT, PT, UP0, 0x80, 0x8 ;  /* 0x000000000008781c */ /* 0x000fea0003f0f008 */
[----:B------:R-:W2:Y:S01]  /*4a70*/  @UP0 LDCU.64 UR10, c[0x0][0x888] ;  /* 0x00011100ff0a07ac */ /* 0x000ea20008000a00 */
[----:B------:R-:W-:Y:S07]  /*4a80*/  @UP0 UIMAD UR8, UR36, UR4, URZ ;  /* 0x00000004240802a4 */ /* 0x000fee000f8e02ff */
[----:B------:R-:W-:Y:S01]  /*4a90*/  @!P0 PRMT R96, R0, 0x7610, R96 ;  /* 0x0000761000608816 */ /* 0x000fe20000000060 */
[----:B--2---:R-:W-:Y:S03]  /*4aa0*/  @UP0 UIMAD.WIDE UR10, UR8, 0x4, UR10 ;  /* 0x00000004080a08a5 */ /* 0x004fe6000f8e020a */
[----:B------:R-:W2:Y:S03]  /*4ab0*/  @!UP0 LDCU UR8, c[0x0][0x880] ;  /* 0x00011000ff0887ac */ /* 0x000ea60008000800 */
[----:B------:R-:W-:Y:S01]  /*4ac0*/  IMAD.U32 R8, RZ, RZ, UR10 ;  /* 0x0000000aff087e24 */ /* 0x000fe2000f8e00ff */
[----:B------:R-:W-:Y:S05]  /*4ad0*/  MOV R9, UR11 ;  /* 0x0000000b00097c02 */ /* 0x000fea0008000f00 */
[----:B-----5:R4:W5:Y:S02]  /*4ae0*/  @P0 LDG.E R49, desc[UR46][R8.64] ;  /* 0x0000002e08310981 */ /* 0x020964000c1e1900 */
[----:B--2-4-:R-:W-:Y:S07]  /*4af0*/  @!P0 IMAD.U32 R49, RZ, RZ, UR8 ;  /* 0x00000008ff318e24 */ /* 0x014fee000f8e00ff */
.L_x_94:
[----:B-----5:R-:W-:Y:S01]  /*4b00*/  @!P2 FSETP.EQ.AND P0, PT, R49, RZ, PT ;  /* 0x000000ff3100a20b */ /* 0x020fe20003f02000 */
[----:B------:R-:W-:Y:S01]  /*4b10*/  @!UPT UIADD3 URZ, UPT, UPT, URZ, URZ, URZ ;  /* 0x000000fffffff290 */ /* 0x000fe2000fffe0ff */
[----:B------:R-:W-:Y:S11]  /*4b20*/  @!P2 BRA `(.L_x_95) ;  /* 0x000000000014a947 */ /* 0x000ff60003800000 */
[----:B------:R-:W-:Y:S02]  /*4b30*/  LOP3.LUT P2, RZ, R96, 0xff, RZ, 0xc0, !PT ;  /* 0x000000ff60ff7812 */ /* 0x000fe4000784c0ff */
[----:B------:R-:W-:Y:S04]  /*4b40*/  PLOP3.LUT P0, PT, PT, PT, UP0, 0x80, 0x8 ;  /* 0x000000000008781c */ /* 0x000fe80003f0f008 */
[----:B------:R-:W-:Y:S07]  /*4b50*/  PLOP3.LUT P0, PT, P0, PT, PT, 0x8, 0x80 ;  /* 0x000000000080781c */ /* 0x000fee000070e170 */
[----:B------:R-:W-:Y:S11]  /*4b60*/  @P2 FSETP.EQ.AND P0, PT, R49, RZ, PT ;  /* 0x000000ff3100220b */ /* 0x000ff60003f02000 */
[----:B------:R-:W-:Y:S02]  /*4b70*/  @!UPT UIADD3 URZ, UPT, UPT, URZ, URZ, URZ ;  /* 0x000000fffffff290 */ /* 0x000fe4000fffe0ff */
.L_x_95:
[----:B------:R-:W4:Y:S01]  /*4b80*/  SYNCS.PHASECHK.TRANS64.TRYWAIT P2, [UR7+0xa0], R14 ;  /* 0x0000a00eff0075a7 */ /* 0x000f220008041107 */
[----:B------:R-:W-:Y:S04]  /*4b90*/  ELECT P4, URZ, PT ;  /* 0x0000000000ff782f */ /* 0x000fe80003880000 */
[----:B------:R-:W-:Y:S11]  /*4ba0*/  PLOP3.LUT P4, PT, P0, P4, PT, 0xf2, 0x2f ;  /* 0x00000000002f781c */ /* 0x000ff60000789e72 */
[----:B------:R-:W-:Y:S02]  /*4bb0*/  @!UPT UIADD3 URZ, UPT, UPT, URZ, URZ, URZ ;  /* 0x000000fffffff290 */ /* 0x000fe4000fffe0ff */
[----:B-1----:R-:W-:Y:S05]  /*4bc0*/  @!P4 IADD3 R8, P0, PT, R30, 0x580, RZ ;  /* 0x000005801e08c810 */ /* 0x002fea0007f1e0ff */
[----:B--2---:R-:W-:Y:S01]  /*4bd0*/  @!P4 IMAD.X R2, RZ, RZ, R31, P0 ;  /* 0x000000ffff02c224 */ /* 0x004fe200000e061f */
[----:B----4-:R-:W-:Y:S07]  /*4be0*/  @!P2 BRA `(.L_x_96) ;  /* 0x000000580018a947 */ /* 0x010fee0003800000 */
.L_x_195:
[----:B------:R-:W-:Y:S01]  /*4bf0*/  @!P4 R2UR UR9, R8 ;  /* 0x000000000809c2ca */ /* 0x000fe200000e0000 */
[----:B------:R-:W-:Y:S01]  /*4c00*/  VOTEU.ALL UP1, P4 ;  /* 0x0000000000ff7886 */ /* 0x000fe20002020000 */
[----:B------:R-:W-:Y:S01]  /*4c10*/  @!P4 R2UR UR8, R2 ;  /* 0x000000000208c2ca */ /* 0x000fe200000e0000 */
[----:B------:R-:W-:Y:S01]  /*4c20*/  VOTEU.ALL UP2, P4 ;  /* 0x0000000000ff7886 */ /* 0x000fe20002040000 */
[----:B------:R-:W-:Y:S01]  /*4c30*/  UMOV UR16, 0x0 ;  /* 0x0000000000107882 */ /* 0x000fe20000000000 */
[----:B------:R-:W-:Y:S01]  /*4c40*/  UMOV UR17, 0x10000000 ;  /* 0x1000000000117882 */ /* 0x000fe20000000000 */
[----:B------:R-:W-:Y:S01]  /*4c50*/  @!UP1 UIADD3 UR40, UPT, UPT, UR7, 0x200, URZ ;  /* 0x0000020007289890 */ /* 0x000fe2000fffe0ff */
[----:B-1----:R-:W-:Y:S01]  /*4c60*/  @!P4 IMAD.MOV.U32 R0, RZ, RZ, 0x2000 ;  /* 0x00002000ff00c424 */ /* 0x002fe200078e00ff */
[----:B------:R-:W-:Y:S01]  /*4c70*/  UMOV UR44, UR36 ;  /* 0x00000024002c7c82 */ /* 0x000fe20008000000 */
[----:B------:R-:W-:Y:S01]  /*4c80*/  @!UP1 UIADD3 UR10, UPT, UPT, UR42, 0x80, URZ ;  /* 0x000000802a0a9890 */ /* 0x000fe2000fffe0ff */
[----:B------:R-:W-:Y:S01]  /*4c90*/  UMOV UR11, UR43 ;  /* 0x0000002b000b7c82 */ /* 0x000fe20008000000 */
[----:B------:R-:W-:Y:S02]  /*4ca0*/  UMOV UR12, UR36 ;  /* 0x00000024000c7c82 */ /* 0x000fe40008000000 */
[----:B------:R-:W-:Y:S01]  /*4cb0*/  IMAD.U32 R8, RZ, RZ, UR9 ;  /* 0x00000009ff087e24 */ /* 0x000fe2000f8e00ff */
[----:B------:R-:W-:Y:S01]  /*4cc0*/  UMOV UR9, UR41 ;  /* 0x0000002900097c82 */ /* 0x000fe20008000000 */
[----:B------:R-:W-:Y:S01]  /*4cd0*/  IMAD.U32 R9, RZ, RZ, UR8 ;  /* 0x00000008ff097e24 */ /* 0x000fe2000f8e00ff */
[----:B------:R-:W-:Y:S02]  /*4ce0*/  @!UP1 UIADD3 UR8, UPT, UPT, UR7, 0x1200, URZ ;  /* 0x0000120007089890 */ /* 0x000fe4000fffe0ff */
[----:B------:R-:W-:Y:S01]  /*4cf0*/  @!P4 R2UR UR18, R8 ;  /* 0x000000000812c2ca */ /* 0x000fe200000e0000 */
[----:B------:R-:W-:Y:S01]  /*4d00*/  VOTEU.ALL UP1, P4 ;  /* 0x0000000000ff7886 */ /* 0x000fe20002020000 */
[----:B------:R-:W-:Y:S01]  /*4d10*/  @!P4 R2UR UR19, R9 ;  /* 0x000000000913c2ca */ /* 0x000fe200000e0000 */
[----:B------:R-:W-:Y:S01]  /*4d20*/  UPRMT UR14, UR37, 0x654, UR41 ;  /* 0x00000654250e7896 */ /* 0x000fe20008000029 */
[----:B------:R-:W-:Y:S05]  /*4d30*/  @!P4 IADD3 R8, P0, PT, R30, 0x580, RZ ;  /* 0x000005801e08c810 */ /* 0x000fea0007f1e0ff */
[----:B------:R-:W-:Y:S06]  /*4d40*/  @!P4 IMAD.X R2, RZ, RZ, R31, P0 ;  /* 0x000000ffff02c224 */ /* 0x000fec00000e061f */
[----:B------:R1:W-:Y:S01]  /*4d50*/  @!UP2 UTMALDG.3D [UR40], [UR18], desc[UR16] ;  /* 0x000010281200a5b4 */ /* 0x0003e20008011000 */
[----:B------:R1:W-:Y:S01]  /*4d60*/  @!UP1 UTMALDG.3D [UR8], [UR18], desc[UR16] ;  /* 0x00001008120095b4 */ /* 0x0003e20008011000 */
[----:B------:R1:W-:Y:S01]  /*4d70*/  @!P4 SYNCS.ARRIVE.TRANS64.RED.A0TR RZ, [UR7+0x80], R0 ;  /* 0x00008000ffffc9a7 */ /* 0x0003e20008300407 */
[----:B------:R-:W-:Y:S01]  /*4d80*/  SYNCS.ARRIVE.TRANS64.RED.A1T0 RZ, [UR14], RZ ;  /* 0x000000ffffff79a7 */ /* 0x000fe2000810040e */
[----:B------:R-:W2:Y:S02]  /*4d90*/  SYNCS.PHASECHK.TRANS64.TRYWAIT P2, [UR7+0xa8], R14 ;  /* 0x0000a80eff0075a7 */ /* 0x000ea40008041107 */
[----:B-12---:R-:W-:Y:S05]  /*4da0*/  @!P2 BRA `(.L_x_97) ;  /* 0x0000005400c0a947 */ /* 0x006fea0003800000 */
.L_x_197:
        /* <DEDUP_REMOVED lines=8> */
[----:B------:R-:W-:Y:S01]  /*4e30*/  @!UP1 UIADD3 UR32, UPT, UPT, UR7, 0x2200, URZ ;  /* 0x0000220007209890 */ /* 0x000fe2000fffe0ff */
[----:B------:R-:W-:Y:S01]  /*4e40*/  UMOV UR35, UR43 ;  /* 0x0000002b00237c82 */ /* 0x000fe20008000000 */
[----:B------:R-:W-:Y:S03]  /*4e50*/  @!UP1 UIADD3 UR10, UPT, UPT, UR42, 0xa0, URZ ;  /* 0x000000a02a0a9890 */ /* 0x000fe6000fffe0ff */
[----:B------:R-:W-:Y:S01]  /*4e60*/  IMAD.U32 R8, RZ, RZ, UR9 ;  /* 0x00000009ff087e24 */ /* 0x000fe2000f8e00ff */
[----:B------:R-:W-:Y:S01]  /*4e70*/  UMOV UR9, UR33 ;  /* 0x0000002100097c82 */ /* 0x000fe20008000000 */
[----:B------:R-:W-:Y:S01]  /*4e80*/  IMAD.U32 R9, RZ, RZ, UR8 ;  /* 0x00000008ff097e24 */ /* 0x000fe2000f8e00ff */
[----:B------:R-:W-:Y:S02]  /*4e90*/  @!UP1 UIADD3 UR8, UPT, UPT, UR7, 0x3200, URZ ;  /* 0x0000320007089890 */ /* 0x000fe4000fffe0ff */
[----:B------:R-:W-:Y:S01]  /*4ea0*/  @!P4 R2UR UR18, R8 ;  /* 0x000000000812c2ca */ /* 0x000fe200000e0000 */
[----:B------:R-:W-:Y:S01]  /*4eb0*/  VOTEU.ALL UP1, P4 ;  /* 0x0000000000ff7886 */ /* 0x000fe20002020000 */
[----:B------:R-:W-:Y:S01]  /*4ec0*/  @!P4 R2UR UR19, R9 ;  /* 0x000000000913c2ca */ /* 0x000fe200000e0000 */
[----:B------:R-:W-:Y:S01]  /*4ed0*/  UMOV UR11, UR43 ;  /* 0x0000002b000b7c82 */ /* 0x000fe20008000000 */
[----:B------:R-:W-:Y:S01]  /*4ee0*/  UMOV UR12, UR36 ;  /* 0x00000024000c7c82 */ /* 0x000fe20008000000 */
[----:B------:R-:W-:Y:S01]  /*4ef0*/  UPRMT UR14, UR37, 0x654, UR33 ;  /* 0x00000654250e7896 */ /* 0x000fe20008000021 */
[----:B------:R-:W-:Y:S05]  /*4f00*/  @!P4 IADD3 R8, P0, PT, R30, 0x580, RZ ;  /* 0x000005801e08c810 */ /* 0x000fea0007f1e0ff */
[----:B------:R-:W-:Y:S04]  /*4f10*/  @!P4 IMAD.X R2, RZ, RZ, R31, P0 ;  /* 0x000000ffff02c224 */ /* 0x000fe800000e061f */
[----:B------:R1:W-:Y:S01]  /*4f20*/  @!UP2 UTMALDG.3D [UR32], [UR18], desc[UR16] ;  /* 0x000010201200a5b4 */ /* 0x0003e20008011000 */
[----:B------:R1:W-:Y:S01]  /*4f30*/  @!UP1 UTMALDG.3D [UR8], [UR18], desc[UR16] ;  /* 0x00001008120095b4 */ /* 0x0003e20008011000 */
[----:B------:R1:W-:Y:S01]  /*4f40*/  @!P4 SYNCS.ARRIVE.TRANS64.RED.A0TR RZ, [UR7+0x88], R0 ;  /* 0x00008800ffffc9a7 */ /* 0x0003e20008300407 */
[----:B------:R-:W-:Y:S01]  /*4f50*/  SYNCS.ARRIVE.TRANS64.RED.A1T0 RZ, [UR14], RZ ;  /* 0x000000ffffff79a7 */ /* 0x000fe2000810040e */
[----:B------:R-:W2:Y:S02]  /*4f60*/  SYNCS.PHASECHK.TRANS64.TRYWAIT P2, [UR7+0xb0], R14 ;  /* 0x0000b00eff0075a7 */ /* 0x000ea40008041107 */
[----:B-12---:R-:W-:Y:S05]  /*4f70*/  @!P2 BRA `(.L_x_98) ;  /* 0x000000540064a947 */ /* 0x006fea0003800000 */
.L_x_199:
[----:B------:R-:W2:Y:S01]  /*4f80*/  LDC.64 R12, c[0x0][0xb18] ;  /* 0x0002c600ff0c7b82 */ /* 0x000ea20000000a00 */
[----:B------:R-:W-:Y:S01]  /*4f90*/  @!P4 R2UR UR8, R2 ;  /* 0x000000000208c2ca */ /* 0x000fe200000e0000 */
[----:B------:R-:W-:Y:S01]  /*4fa0*/  VOTEU.ALL UP1, P4 ;  /* 0x0000000000ff7886 */ /* 0x000fe20002020000 */
[----:B------:R-:W-:Y:S01]  /*4fb0*/  @!P4 R2UR UR9, R8 ;  /* 0x000000000809c2ca */ /* 0x000fe200000e0000 */
[----:B------:R-:W-:Y:S01]  /*4fc0*/  VOTEU.ALL UP2, P4 ;  /* 0x0000000000ff7886 */ /* 0x000fe20002040000 */
[----:B------:R-:W-:Y:S03]  /*4fd0*/  UMOV UR16, 0x0 ;  /* 0x0000000000107882 */ /* 0x000fe60000000000 */
[----:B------:R-:W4:Y:S01]  /*4fe0*/  @!P1 LDC R2, c[0x0][0xb0c] ;  /* 0x0002c300ff029b82 */ /* 0x000f220000000800 */
[----:B------:R-:W-:Y:S01]  /*4ff0*/  @!UP1 UIADD3 UR26, UPT, UPT, UR42, 0x40, URZ ;  /* 0x000000402a1a9890 */ /* 0x000fe2000fffe0ff */
[----:B-1----:R-:W-:Y:S01]  /*5000*/  @!P4 IMAD.MOV.U32 R0, RZ, RZ, 0x2000 ;  /* 0x00002000ff00c424 */ /* 0x002fe200078e00ff */
[----:B------:R-:W-:Y:S01]  /*5010*/  @!UP1 UIADD3 UR24, UPT, UPT, UR7, 0x4200, URZ ;  /* 0x0000420007189890 */ /* 0x000fe2000fffe0ff */
[----:B------:R-:W-:Y:S01]  /*5020*/  @P3 SHF.R.U32.HI R26, RZ, 0x10, R21 ;  /* 0x00000010ff1a3819 */ /* 0x000fe20000011615 */
[----:B------:R-:W-:Y:S01]  /*5030*/  UMOV UR17, 0x10000000 ;  /* 0x1000000000117882 */ /* 0x000fe20000000000 */
[----:B------:R-:W-:Y:S01]  /*5040*/  UMOV UR27, UR43 ;  /* 0x0000002b001b7c82 */ /* 0x000fe20008000000 */
[----:B------:R-:W-:Y:S01]  /*5050*/  UMOV UR28, UR36 ;  /* 0x00000024001c7c82 */ /* 0x000fe20008000000 */
[----:B------:R-:W-:Y:S01]  /*5060*/  IMAD.U32 R9, RZ, RZ, UR8 ;  /* 0x00000008ff097e24 */ /* 0x000fe2000f8e00ff */
[----:B------:R-:W-:Y:S01]  /*5070*/  @!UP1 UIADD3 UR10, UPT, UPT, UR42, 0xc0, URZ ;  /* 0x000000c02a0a9890 */ /* 0x000fe2000fffe0ff */
[----:B------:R-:W-:Y:S01]  /*5080*/  IMAD.U32 R8, RZ, RZ, UR9 ;  /* 0x00000009ff087e24 */ /* 0x000fe2000f8e00ff */
[----:B------:R-:W-:Y:S01]  /*5090*/  @!UP1 UIADD3 UR8, UPT, UPT, UR7, 0x5200, URZ ;  /* 0x0000520007089890 */ /* 0x000fe2000fffe0ff */
[----:B------:R-:W-:Y:S01]  /*50a0*/  VIADD R28, R28, 0x1 ;  /* 0x000000011c1c7836 */ /* 0x000fe20000000000 */
[----:B------:R-:W-:Y:S01]  /*50b0*/  @!P4 R2UR UR19, R9 ;  /* 0x000000000913c2ca */ /* 0x000fe200000e0000 */
[----:B------:R-:W-:Y:S01]  /*50c0*/  VOTEU.ALL UP1, P4 ;  /* 0x0000000000ff7886 */ /* 0x000fe20002020000 */
[----:B------:R-:W-:Y:S01]  /*50d0*/  @!P4 R2UR UR18, R8 ;  /* 0x000000000812c2ca */ /* 0x000fe200000e0000 */
[----:B------:R-:W-:Y:S01]  /*50e0*/  UMOV UR9, UR25 ;  /* 0x0000001900097c82 */ /* 0x000fe20008000000 */
[----:B------:R-:W1:Y:S01]  /*50f0*/  LDC.64 R8, c[0x0][0xb10] ;  /* 0x0002c400ff087b82 */ /* 0x000e620000000a00 */
[----:B------:R-:W-:Y:S01]  /*5100*/  UMOV UR11, UR43 ;  /* 0x0000002b000b7c82 */ /* 0x000fe20008000000 */
[----:B------:R-:W-:Y:S01]  /*5110*/  UMOV UR12, UR36 ;  /* 0x00000024000c7c82 */ /* 0x000fe20008000000 */
[----:B------:R-:W-:Y:S08]  /*5120*/  UPRMT UR14, UR37, 0x654, UR25 ;  /* 0x00000654250e7896 */ /* 0x000ff00008000019 */
[----:B------:R1:W-:Y:S01]  /*5130*/  @!UP2 UTMALDG.3D [UR24], [UR18], desc[UR16] ;  /* 0x000010181200a5b4 */ /* 0x0003e20008011000 */
[----:B------:R1:W-:Y:S01]  /*5140*/  @!UP1 UTMALDG.3D [UR8], [UR18], desc[UR16] ;  /* 0x00001008120095b4 */ /* 0x0003e20008011000 */
[----:B------:R5:W-:Y:S01]  /*5150*/  @!P4 SYNCS.ARRIVE.TRANS64.RED.A0TR RZ, [UR7+0x90], R0 ;  /* 0x00009000ffffc9a7 */ /* 0x000be20008300407 */
[C---:B-1----:R-:W-:Y:S01]  /*5160*/  @!P1 IMAD.HI.U32 R8, R11.reuse, R8, RZ ;  /* 0x000000080b089227 */ /* 0x042fe200078e00ff */
[----:B--2---:R-:W-:Y:S02]  /*5170*/  @!P1 ISETP.NE.AND P0, PT, R12, 0x1, PT ;  /* 0x000000010c00980c */ /* 0x004fe40003f05270 */
[----:B----4-:R-:W-:Y:S01]  /*5180*/  @!P1 ISETP.NE.AND P2, PT, R2, 0x1, PT ;  /* 0x000000010200980c */ /* 0x010fe20003f45270 */
[C---:B------:R-:W-:Y:S01]  /*5190*/  @!P1 IMAD.HI.U32 R13, R10.reuse, R13, RZ ;  /* 0x0000000d0a0d9227 */ /* 0x040fe200078e00ff */
[----:B------:R-:W-:Y:S04]  /*51a0*/  @!P1 SHF.R.U32.HI R8, RZ, R9, R8 ;  /* 0x00000009ff089219 */ /* 0x000fe80000011608 */
[----:B------:R-:W-:Y:S01]  /*51b0*/  @!P1 SEL R8, R11, R8, !P2 ;  /* 0x000000080b089207 */ /* 0x000fe20005000000 */
[----:B------:R-:W-:Y:S01]  /*51c0*/  SYNCS.ARRIVE.TRANS64.RED.A1T0 RZ, [UR14], RZ ;  /* 0x000000ffffff79a7 */ /* 0x000fe2000810040e */
[----:B------:R-:W1:Y:S01]  /*51d0*/  SYNCS.PHASECHK.TRANS64.TRYWAIT P5, [UR7+0xb8], R14 ;  /* 0x0000b80eff0075a7 */ /* 0x000e6200080a1107 */
[----:B-----5:R-:W2:Y:S02]  /*51e0*/  @!P1 LDC R0, c[0x0][0xb20] ;  /* 0x0002c800ff009b82 */ /* 0x020ea40000000800 */
[----:B--2---:R-:W-:Y:S04]  /*51f0*/  @!P1 SHF.R.U32.HI R0, RZ, R0, R13 ;  /* 0x00000000ff009219 */ /* 0x004fe8000001160d */
[----:B------:R-:W-:Y:S05]  /*5200*/  @!P1 SEL R9, R10, R0, !P0 ;  /* 0x000000000a099207 */ /* 0x000fea0004000000 */
[----:B------:R-:W-:Y:S02]  /*5210*/  @!P1 IMAD.IADD R0, R9, 0x1, -R8 ;  /* 0x0000000109009824 */ /* 0x000fe400078e0a08 */
[----:B------:R-:W-:Y:S02]  /*5220*/  @!P1 IMAD.IADD R8, R8, 0x1, -R9 ;  /* 0x0000000108089824 */ /* 0x000fe400078e0a09 */
[----:B------:R-:W-:Y:S02]  /*5230*/  @!P1 IMAD R11, R0, R2, R11 ;  /* 0x00000002000b9224 */ /* 0x000fe400078e020b */
[----:B------:R-:W-:Y:S01]  /*5240*/  @!P1 IMAD R10, R8, R12, R10 ;  /* 0x0000000c080a9224 */ /* 0x000fe200078e020a */
[----:B-1----:R-:W-:Y:S06]  /*5250*/  @!P5 BRA `(.L_x_99) ;  /* 0x0000005000c4d947 */ /* 0x002fec0003800000 */
.L_x_201:
[----:B------:R-:W-:Y:S01]  /*5260*/  @!P4 IADD3 R2, P0, PT, R30, 0x580, RZ ;  /* 0x000005801e02c810 */ /* 0x000fe20007f1e0ff */
[----:B------:R-:W-:Y:S01]  /*5270*/  VOTEU.ALL UP1, P4 ;  /* 0x0000000000ff7886 */ /* 0x000fe20002020000 */
[----:B------:R-:W-:Y:S01]  /*5280*/  VOTEU.ALL UP2, P4 ;  /* 0x0000000000ff7886 */ /* 0x000fe20002040000 */
[----:B------:R-:W-:Y:S01]  /*5290*/  UMOV UR14, 0x0 ;  /* 0x00000000000e7882 */ /* 0x000fe20000000000 */
[----:B------:R-:W-:Y:S01]  /*52a0*/  @!P4 R2UR UR9, R2 ;  /* 0x000000000209c2ca */ /* 0x000fe200000e0000 */
[----:B-1----:R-:W-:Y:S01]  /*52b0*/  @!P4 IMAD.X R0, RZ, RZ, R31, P0 ;  /* 0x000000ffff00c224 */ /* 0x002fe200000e061f */
[----:B------:R-:W-:Y:S01]  /*52c0*/  @!UP1 UIADD3 UR17, UPT, UPT, UR7, 0x98, URZ ;  /* 0x0000009807119890 */ /* 0x000fe2000fffe0ff */
[----:B------:R-:W-:Y:S01]  /*52d0*/  ISETP.NE.AND P0, PT, R28, 0x2, PT ;  /* 0x000000021c00780c */ /* 0x000fe20003f05270 */
[----:B------:R-:W-:Y:S01]  /*52e0*/  @!UP1 UIADD3 UR18, UPT, UPT, UR42, 0x60, URZ ;  /* 0x000000602a129890 */ /* 0x000fe2000fffe0ff */
[----:B------:R-:W-:Y:S01]  /*52f0*/  LOP3.LUT R29, R29, 0x1, RZ, 0x3c, !PT ;  /* 0x000000011d1d7812 */ /* 0x000fe200078e3cff */
[----:B------:R-:W-:Y:S01]  /*5300*/  @!UP1 UIADD3 UR16, UPT, UPT, UR7, 0x6200, URZ ;  /* 0x0000620007109890 */ /* 0x000fe2000fffe0ff */
[----:B------:R-:W-:Y:S01]  /*5310*/  @!P4 R2UR UR8, R0 ;  /* 0x000000000008c2ca */ /* 0x000fe200000e0000 */
[----:B------:R-:W-:Y:S01]  /*5320*/  UMOV UR15, 0x10000000 ;  /* 0x10000000000f7882 */ /* 0x000fe20000000000 */
[----:B------:R-:W-:Y:S01]  /*5330*/  UMOV UR19, UR43 ;  /* 0x0000002b00137c82 */ /* 0x000fe20008000000 */
[----:B------:R-:W-:Y:S01]  /*5340*/  UMOV UR20, UR36 ;  /* 0x0000002400147c82 */ /* 0x000fe20008000000 */
[----:B------:R-:W-:Y:S01]  /*5350*/  @!UP1 UIADD3 UR10, UPT, UPT, UR42, 0xe0, URZ ;  /* 0x000000e02a0a9890 */ /* 0x000fe2000fffe0ff */
[----:B------:R-:W-:Y:S01]  /*5360*/  SEL R0, RZ, 0x1, P0 ;  /* 0x00000001ff007807 */ /* 0x000fe20000000000 */
[----:B------:R-:W-:Y:S01]  /*5370*/  IMAD.U32 R8, RZ, RZ, UR9 ;  /* 0x00000009ff087e24 */ /* 0x000fe2000f8e00ff */
[----:B------:R-:W-:Y:S01]  /*5380*/  UMOV UR11, UR43 ;  /* 0x0000002b000b7c82 */ /* 0x000fe20008000000 */
[----:B------:R-:W-:Y:S01]  /*5390*/  UMOV UR12, UR36 ;  /* 0x00000024000c7c82 */ /* 0x000fe20008000000 */
[----:B------:R-:W-:Y:S01]  /*53a0*/  UMOV UR9, UR17 ;  /* 0x0000001100097c82 */ /* 0x000fe20008000000 */
[----:B------:R-:W-:Y:S01]  /*53b0*/  @P3 R2UR UR36, R26 ;  /* 0x000000001a2432ca */ /* 0x000fe200000e0000 */
[----:B------:R-:W-:Y:S01]  /*53c0*/  IMAD.IADD R15, R10, 0x1, R94 ;  /* 0x000000010a0f7824 */ /* 0x000fe200078e025e */
[----:B------:R-:W-:Y:S01]  /*53d0*/  @!P4 R2UR UR22, R8 ;  /* 0x000000000816c2ca */ /* 0x000fe200000e0000 */
[----:B------:R-:W-:Y:S01]  /*53e0*/  IMAD.U32 R9, RZ, RZ, UR8 ;  /* 0x00000008ff097e24 */ /* 0x000fe2000f8e00ff */
[----:B------:R-:W-:Y:S01]  /*53f0*/  @!UP1 UIADD3 UR8, UPT, UPT, UR7, 0x7200, URZ ;  /* 0x0000720007089890 */ /* 0x000fe2000fffe0ff */
[----:B------:R-:W-:Y:S01]  /*5400*/  LOP3.LUT R27, R27, R0, RZ, 0x3c, !PT ;  /* 0x000000001b1b7212 */ /* 0x000fe200078e3cff */
[----:B------:R-:W-:Y:S01]  /*5410*/  VOTEU.ALL UP1, P4 ;  /* 0x0000000000ff7886 */ /* 0x000fe20002020000 */
[----:B------:R-:W-:Y:S01]  /*5420*/  IMAD.IADD R14, R11, 0x1, R95 ;  /* 0x000000010b0e7824 */ /* 0x000fe200078e025f */
[----:B------:R-:W-:Y:S02]  /*5430*/  @!P4 R2UR UR23, R9 ;  /* 0x000000000917c2ca */ /* 0x000fe400000e0000 */
[----:B------:R-:W-:Y:S11]  /*5440*/  SEL R28, R28, RZ, P0 ;  /* 0x000000ff1c1c7207 */ /* 0x000ff60000000000 */
[----:B------:R2:W-:Y:S01]  /*5450*/  @!UP2 UTMALDG.3D [UR16], [UR22], desc[UR14] ;  /* 0x00000e101600a5b4 */ /* 0x0005e20008011000 */
[----:B------:R2:W-:Y:S01]  /*5460*/  @!UP1 UTMALDG.3D [UR8], [UR22], desc[UR14] ;  /* 0x00000e08160095b4 */ /* 0x0005e20008011000 */
[----:B------:R2:W-:Y:S01]  /*5470*/  @!P4 SYNCS.ARRIVE.TRANS64.RED.A0TR RZ, [UR7+0x98], R25 ;  /* 0x00009819ffffc9a7 */ /* 0x0005e20008300407 */
[----:B------:R-:W-:Y:S01]  /*5480*/  UPLOP3.LUT UP1, UPT, UPT, UPT, UPT, 0x80, 0x8 ;  /* 0x000000000008789c */ /* 0x000fe20003f2f070 */
[----:B------:R-:W-:Y:S01]  /*5490*/  SYNCS.ARRIVE.TRANS64.RED.A1T0 RZ, [UR13], RZ ;  /* 0x000000ffffff79a7 */ /* 0x000fe2000810040d */
[----:B------:R-:W-:Y:S09]  /*54a0*/  @P3 BRA `(.L_x_100) ;  /* 0xfffffff000343947 */ /* 0x000ff2000383ffff */
[----:B------:R-:W-:-:S04]  /*54b0*/  SHF.L.U32 R2, R29, 0x1f, RZ ;  /* 0x0000001f1d027819 */ /* 0x000fc800000006ff */
[----:B------:R-:W1:Y:S02]  /*54c0*/  SYNCS.PHASECHK.TRANS64.TRYWAIT P0, [UR7+0xa0], R2 ;  /* 0x0000a002ff0075a7 */ /* 0x000e640008001107 */
[----:B-1----:R-:W-:Y:S05]  /*54d0*/  @!P0 BRA `(.L_x_101) ;  /* 0x00000050003c8947 */ /* 0x002fea0003800000 */
.L_x_203:
[----:B------:R-:W4:Y:S02]  /*54e0*/  SYNCS.PHASECHK.TRANS64.TRYWAIT P0, [UR7+0xa8], R2 ;  /* 0x0000a802ff0075a7 */ /* 0x000f240008001107 */
[----:B----4-:R-:W-:Y:S05]  /*54f0*/  @!P0 BRA `(.L_x_102) ;  /* 0x00000050004c8947 */ /* 0x010fea0003800000 */
.L_x_205:
[----:B------:R-:W4:Y:S02]  /*5500*/  SYNCS.PHASECHK.TRANS64.TRYWAIT P0, [UR7+0xb0], R2 ;  /* 0x0000b002ff0075a7 */ /* 0x000f240008001107 */
[----:B----4-:R-:W-:Y:S05]  /*5510*/  @!P0 BRA `(.L_x_103) ;  /* 0x00000050005c8947 */ /* 0x010fea0003800000 */
.L_x_207:
[----:B-1----:R-:W-:-:S07]  /*5520*/  MOV R0, UR7 ;  /* 0x0000000700007c02 */ /* 0x002fce0008000f00 */
.L_x_104:
[----:B-1----:R-:W-:-:S04]  /*5530*/  SHF.L.U32 R2, R29, 0x1f, RZ ;  /* 0x0000001f1d027819 */ /* 0x002fc800000006ff */
[----:B------:R1:W4:Y:S03]  /*5540*/  SYNCS.PHASECHK.TRANS64.TRYWAIT P0, [R0+URZ+0xb8], R2 ;  /* 0x0000b802000075a7 */ /* 0x00032600080011ff */
[----:B----4-:R-:W-:Y:S05]  /*5550*/  @!P0 NANOSLEEP.SYNCS 0x989680 ;  /* 0x009896800000895d */ /* 0x010fea0003900000 */
[----:B------:R-:W4:Y:S02]  /*5560*/  @!P0 SYNCS.PHASECHK.TRANS64 P0, [R0+URZ+0xb8], R2 ;  /* 0x0000b802000085a7 */ /* 0x000f2400080010ff */
[----:B--2-4-:R-:W-:Y:S05]  /*5570*/  @P0 EXIT ;  /* 0x000000000000094d */ /* 0x014fea0003800000 */
[----:B------:R-:W-:Y:S05]  /*5580*/  BRA `(.L_x_104) ;  /* 0xfffffffc00e87947 */ /* 0x000fea000383ffff */
.L_x_89:
[----:B------:R-:W-:-:S06]  /*5590*/  UISETP.GE.AND UP1, UPT, UR10, 0x4, UPT ;  /* 0x000000040a00788c */ /* 0x000fcc000bf26270 */
[----:B------:R-:W-:-:S13]  /*55a0*/  PLOP3.LUT P0, PT, PT, PT, UP1, 0x80, 0x8 ;  /* 0x000000000008781c */ /* 0x000fda0003f0f018 */
[----:B------:R-:W-:Y:S05]  /*55b0*/  @!P0 EXIT ;  /* 0x000000000000894d */ /* 0x000fea0003800000 */
[----:B------:R-:W-:Y:S01]  /*55c0*/  BAR.SYNC.DEFER_BLOCKING 0x6, 0xa0 ;  /* 0x0182800000007b1d */ /* 0x000fe20000010000 */
[C---:B------:R-:W-:Y:S01]  /*55d0*/  IMAD.SHL.U32 R4, R109.reuse, 0x20, RZ ;  /* 0x000000206d047824 */ /* 0x040fe200078e00ff */
[C---:B------:R-:W-:Y:S01]  /*55e0*/  SHF.L.U32 R3, R100.reuse, 0x15, RZ ;  /* 0x0000001564037819 */ /* 0x040fe200000006ff */
[----:B------:R-:W-:Y:S01]  /*55f0*/  IMAD.SHL.U32 R5, R100, 0x400, RZ ;  /* 0x0000040064057824 */ /* 0x000fe200078e00ff */
[C---:B------:R-:W-:Y:S01]  /*5600*/  LOP3.LUT R110, R109.reuse, 0x60, RZ, 0xc0, !PT ;  /* 0x000000606d6e7812 */ /* 0x040fe200078ec0ff */
[C---:B------:R-:W-:Y:S01]  /*5610*/  IMAD.SHL.U32 R2, R109.reuse, 0x4, RZ ;  /* 0x000000046d027824 */ /* 0x040fe200078e00ff */
[----:B------:R-:W-:Y:S02]  /*5620*/  UMOV UR44, 0x400 ;  /* 0x00000400002c7882 */ /* 0x000fe40000000000 */
[----:B------:R-:W1:Y:S01]  /*5630*/  LDC R99, c[0x0][0x370] ;  /* 0x0000dc00ff637b82 */ /* 0x000e620000000800 */
[----:B------:R-:W-:Y:S01]  /*5640*/  ULEA UR44, UR37, UR44, 0x18 ;  /* 0x0000002c252c7291 */ /* 0x000fe2000f8ec0ff */
[C---:B------:R-:W-:Y:S01]  /*5650*/  LOP3.LUT R108, R4.reuse, 0xb20, RZ, 0xc0, !PT ;  /* 0x00000b20046c7812 */ /* 0x040fe200078ec0ff */
[----:B------:R-:W-:Y:S01]  /*5660*/  IMAD.U32 R46, R109, 0x10000, RZ ;  /* 0x000100006d2e7824 */ /* 0x000fe200078e00ff */
[----:B------:R-:W-:Y:S01]  /*5670*/  LOP3.LUT R4, R4, 0xc0, RZ, 0xc0, !PT ;  /* 0x000000c004047812 */ /* 0x000fe200078ec0ff */
[----:B------:R-:W-:Y:S01]  /*5680*/  UIADD3 UR4, UPT, UPT, UR44, 0x200, URZ ;  /* 0x000002002c047890 */ /* 0x000fe2000fffe0ff */
[----:B------:R-:W-:Y:S01]  /*5690*/  LOP3.LUT R108, R108, 0x400, R5, 0xf8, !PT ;  /* 0x000004006c6c7812 */ /* 0x000fe200078ef805 */
[----:B------:R-:W-:Y:S01]  /*56a0*/  HFMA2 R45, -RZ, RZ, 0, 0 ;  /* 0x00000000ff2d7431 */ /* 0x000fe200000001ff */
[----:B------:R-:W2:Y:S01]  /*56b0*/  LDC R42, c[0x0][0xb0c] ;  /* 0x0002c300ff2a7b82 */ /* 0x000ea20000000800 */
[----:B------:R-:W-:Y:S01]  /*56c0*/  LOP3.LUT R2, R4, 0x18, R2, 0xf8, !PT ;  /* 0x0000001804027812 */ /* 0x000fe200078ef802 */
[----:B------:R-:W-:Y:S01]  /*56d0*/  IMAD.MOV.U32 R105, RZ, RZ, 0x1 ;  /* 0x00000001ff697424 */ /* 0x000fe200078e00ff */
[----:B------:R-:W-:Y:S01]  /*56e0*/  LOP3.LUT R3, R3, 0x200000, RZ, 0xc0, !PT ;  /* 0x0020000003037812 */ /* 0x000fe200078ec0ff */
[----:B------:R-:W-:Y:S01]  /*56f0*/  IMAD.MOV.U32 R104, RZ, RZ, RZ ;  /* 0x000000ffff687224 */ /* 0x000fe200078e00ff */
[----:B------:R-:W-:Y:S01]  /*5700*/  LOP3.LUT R108, R108, R2, RZ, 0xfc, !PT ;  /* 0x000000026c6c7212 */ /* 0x000fe200078efcff */
[----:B------:R-:W-:Y:S01]  /*5710*/  IMAD.MOV.U32 R113, RZ, RZ, RZ ;  /* 0x000000ffff717224 */ /* 0x000fe200078e00ff */
[----:B------:R-:W-:Y:S01]  /*5720*/  MOV R101, UR4 ;  /* 0x0000000400657c02 */ /* 0x000fe20008000f00 */
[----:B------:R-:W3:Y:S01]  /*5730*/  LDC R97, c[0x0][0xb20] ;  /* 0x0002c800ff617b82 */ /* 0x000ee20000000800 */
[----:B------:R-:W4:Y:S01]  /*5740*/  LDS R0, [UR44+0x180] ;  /* 0x0001802cff007984 */ /* 0x000f220008000800 */
[----:B------:R-:W-:Y:S01]  /*5750*/  LOP3.LUT R107, R109, 0x2, RZ, 0xc0, !PT ;  /* 0x000000026d6b7812 */ /* 0x000fe200078ec0ff */
[----:B------:R-:W1:Y:S01]  /*5760*/  LDCU.64 UR50, c[0x0][0x348] ;  /* 0x00006900ff3277ac */ /* 0x000e620008000a00 */
[----:B------:R-:W-:Y:S01]  /*5770*/  LOP3.LUT R46, R3, 0x400000, R46, 0xf8, !PT ;  /* 0x00400000032e7812 */ /* 0x000fe200078ef82e */
[----:B------:R-:W-:Y:S01]  /*5780*/  IMAD R108, R108, 0x2, R101 ;  /* 0x000000026c6c7824 */ /* 0x000fe200078e0265 */
[----:B------:R-:W-:Y:S01]  /*5790*/  LOP3.LUT R109, R109, 0x4, RZ, 0xc0, !PT ;  /* 0x000000046d6d7812 */ /* 0x000fe200078ec0ff */
[----:B------:R-:W1:Y:S01]  /*57a0*/  LDCU.64 UR38, c[0x0][0x888] ;  /* 0x00011100ff2677ac */ /* 0x000e620008000a00 */
[----:B------:R-:W1:Y:S01]  /*57b0*/  LDC R41, c[0x0][0xb30] ;  /* 0x0002cc00ff297b82 */ /* 0x000e620000000800 */
[----:B------:R-:W-:Y:S01]  /*57c0*/  MOV R103, RZ ;  /* 0x000000ff00677202 */ /* 0x000fe20000000f00 */
[--C-:B------:R-:W-:Y:S01]  /*57d0*/  IMAD R107, R107, -0x10, R108.reuse ;  /* 0xfffffff06b6b7824 */ /* 0x100fe200078e026c */
[----:B------:R-:W-:Y:S01]  /*57e0*/  UMOV UR45, URZ ;  /* 0x000000ff002d7c82 */ /* 0x000fe20008000000 */
[----:B------:R-:W-:Y:S01]  /*57f0*/  IMAD R106, R109, -0x10, R108 ;  /* 0xfffffff06d6a7824 */ /* 0x000fe200078e026c */
[----:B------:R-:W-:-:S03]  /*5800*/  UMOV UR49, URZ ;  /* 0x000000ff00317c82 */ /* 0x000fc60008000000 */
[----:B------:R-:W1:Y:S08]  /*5810*/  LDC.64 R92, c[0x0][0xb10] ;  /* 0x0002c400ff5c7b82 */ /* 0x000e700000000a00 */
[----:B------:R-:W1:Y:S08]  /*5820*/  LDC.64 R38, c[0x0][0xb18] ;  /* 0x0002c600ff267b82 */ /* 0x000e700000000a00 */
[----:B------:R-:W1:Y:S08]  /*5830*/  LDC.64 R88, c[0x0][0x888] ;  /* 0x00022200ff587b82 */ /* 0x000e700000000a00 */
[----:B------:R-:W1:Y:S01]  /*5840*/  LDC.64 R36, c[0x0][0xb28] ;  /* 0x0002ca00ff247b82 */ /* 0x000e620000000a00 */
[----:B----4-:R-:W-:-:S07]  /*5850*/  IMAD.IADD R46, R0, 0x1, R46 ;  /* 0x00000001002e7824 */ /* 0x010fce00078e022e */
[----:B------:R-:W4:Y:S08]  /*5860*/  LDC.64 R90, c[0x0][0x890] ;  /* 0x00022400ff5a7b82 */ /* 0x000f300000000a00 */
[----:B------:R-:W1:Y:S08]  /*5870*/  LDC.64 R86, c[0x0][0x8b0] ;  /* 0x00022c00ff567b82 */ /* 0x000e700000000a00 */
[----:B------:R-:W1:Y:S08]  /*5880*/  LDC.64 R84, c[0x0][0x8a8] ;  /* 0x00022a00ff547b82 */ /* 0x000e700000000a00 */
[----:B--23--:R-:W1:Y:S02]  /*5890*/  LDC R98, c[0x0][0x374] ;  /* 0x0000dd00ff627b82 */ /* 0x00ce640000000800 */
.L_x_149:
[----:B------:R-:W-:Y:S02]  /*58a0*/  LEA R0, R113, UR44, 0x3 ;  /* 0x0000002c71007c11 */ /* 0x000fe4000f8e18ff */
[----:B------:R-:W-:Y:S02]  /*58b0*/  SHF.L.U32 R2, R103, 0x1f, RZ ;  /* 0x0000001f67027819 */ /* 0x000fe400000006ff */
[----:B-1----:R-:W-:Y:S02]  /*58c0*/  LEA R16, R113, UR44, 0x4 ;  /* 0x0000002c71107c11 */ /* 0x002fe4000f8e20ff */
[----:B------:R-:W2:Y:S02]  /*58d0*/  SYNCS.PHASECHK.TRANS64.TRYWAIT P0, [R0+URZ+0xd0], R2 ;  /* 0x0000d002000075a7 */ /* 0x000ea400080011ff */
[----:B--2-4-:R-:W-:Y:S05]  /*58e0*/  @!P0 BRA `(.L_x_105) ;  /* 0x0000004c00808947 */ /* 0x014fea0003800000 */
.L_x_208:
[----:B------:R-:W3:Y:S01]  /*58f0*/  LDC.64 R10, c[0x0][0xb10] ;  /* 0x0002c400ff0a7b82 */ /* 0x000ee20000000a00 */
[----:B------:R-:W4:Y:S01]  /*5900*/  LDS.128 R16, [R16+0x160] ;  /* 0x0001600010107984 */ /* 0x000f220000000c00 */
[----:B-1----:R-:W-:Y:S01]  /*5910*/  ISETP.NE.AND P1, PT, R41, 0x1, PT ;  /* 0x000000012900780c */ /* 0x002fe20003f25270 */
[----:B--2---:R-:W-:Y:S01]  /*5920*/  VIADD R0, R0, 0xe0 ;  /* 0x000000e000007836 */ /* 0x004fe20000000000 */
[----:B------:R-:W-:Y:S04]  /*5930*/  ISETP.GE.AND P0, PT, R40, 0x1, PT ;  /* 0x000000012800780c */ /* 0x000fe80003f06270 */
[----:B------:R-:W1:Y:S01]  /*5940*/  LDC.64 R8, c[0x0][0xb18] ;  /* 0x0002c600ff087b82 */ /* 0x000e620000000a00 */
[----:B------:R-:W-:Y:S01]  /*5950*/  PRMT R0, RZ, 0x654, R0 ;  /* 0x00000654ff007816 */ /* 0x000fe20000000000 */
[----:B------:R-:W-:Y:S01]  /*5960*/  @!PT LDS RZ, [RZ] ;  /* 0x00000000fffff984 */ /* 0x000fe20000000800 */
[----:B------:R-:W-:Y:S01]  /*5970*/  @!PT LDS RZ, [RZ] ;  /* 0x00000000fffff984 */ /* 0x000fe20000000800 */
[----:B------:R-:W-:Y:S01]  /*5980*/  @!PT LDS RZ, [RZ] ;  /* 0x00000000fffff984 */ /* 0x000fe20000000800 */
[----:B------:R-:W-:Y:S01]  /*5990*/  @!PT LDS RZ, [RZ] ;  /* 0x00000000fffff984 */ /* 0x000fe20000000800 */
[----:B------:R2:W-:Y:S06]  /*59a0*/  MEMBAR.ALL.CTA ;  /* 0x0000000000007992 */ /* 0x0005ec0000008000 */
[----:B--2---:R-:W2:Y:S01]  /*59b0*/  FENCE.VIEW.ASYNC.S ;  /* 0x00000000000073c6 */ /* 0x004ea20000000000 */
[----:B------:R-:W1:Y:S08]  /*59c0*/  @!P1 LDC R12, c[0x0][0xb20] ;  /* 0x0002c800ff0c9b82 */ /* 0x000e700000000800 */
[----:B------:R-:W1:Y:S01]  /*59d0*/  @!P1 LDC R7, c[0x0][0xb0c] ;  /* 0x0002c300ff079b82 */ /* 0x000e620000000800 */
[----:B--2---:R2:W-:Y:S01]  /*59e0*/  SYNCS.ARRIVE.TRANS64.RED.A1T0 RZ, [R0+URZ], RZ ;  /* 0x000000ff00ff79a7 */ /* 0x0045e200081004ff */
[----:B----4-:R-:W-:Y:S04]  /*59f0*/  LOP3.LUT P4, RZ, R18, 0x1, RZ, 0xc0, !PT ;  /* 0x0000000112ff7812 */ /* 0x010fe8000788c0ff */
[----:B------:R-:W-:Y:S09]  /*5a00*/  P2R R111, PR, RZ, 0x10 ;  /* 0x00000010ff6f7803 */ /* 0x000ff20000000000 */
[----:B------:R-:W-:Y:S02]  /*5a10*/  @P4 MOV R44, R16 ;  /* 0x00000010002c4202 */ /* 0x000fe40000000f00 */
[----:B------:R-:W-:Y:S01]  /*5a20*/  @P4 LOP3.LUT R43, R17, 0xffff, RZ, 0xc0, !PT ;  /* 0x0000ffff112b4812 */ /* 0x000fe200078ec0ff */
[----:B--23--:R-:W-:Y:S06]  /*5a30*/  @!P0 BRA `(.L_x_106) ;  /* 0x0000000000a48947 */ /* 0x00cfec0003800000 */
[----:B------:R-:W-:Y:S01]  /*5a40*/  IMAD.HI.U32 R0, R98, R39, RZ ;  /* 0x0000002762007227 */ /* 0x000fe200078e00ff */
[----:B------:R-:W-:Y:S02]  /*5a50*/  ISETP.NE.AND P0, PT, R38, 0x1, PT ;  /* 0x000000012600780c */ /* 0x000fe40003f05270 */
[----:B------:R-:W-:Y:S01]  /*5a60*/  ISETP.NE.AND P2, PT, R40, 0x1, PT ;  /* 0x000000012800780c */ /* 0x000fe20003f45270 */
[----:B------:R-:W-:Y:S01]  /*5a70*/  IMAD.HI.U32 R4, R99, R92, RZ ;  /* 0x0000005c63047227 */ /* 0x000fe200078e00ff */
[----:B------:R-:W-:Y:S02]  /*5a80*/  SHF.R.U32.HI R0, RZ, R97, R0 ;  /* 0x00000061ff007219 */ /* 0x000fe40000011600 */
[----:B------:R-:W-:Y:S01]  /*5a90*/  ISETP.NE.AND P3, PT, R42, 0x1, PT ;  /* 0x000000012a00780c */ /* 0x000fe20003f65270 */
[----:B------:R-:W-:Y:S01]  /*5aa0*/  IMAD.HI.U32 R6, R43, R39, RZ ;  /* 0x000000272b067227 */ /* 0x000fe200078e00ff */
[-C--:B------:R-:W-:Y:S02]  /*5ab0*/  SHF.R.U32.HI R4, RZ, R93.reuse, R4 ;  /* 0x0000005dff047219 */ /* 0x080fe40000011604 */
[----:B------:R-:W-:Y:S01]  /*5ac0*/  SEL R0, R98, R0, !P0 ;  /* 0x0000000062007207 */ /* 0x000fe20004000000 */
[----:B------:R-:W-:Y:S01]  /*5ad0*/  IMAD.HI.U32 R5, R44, R92, RZ ;  /* 0x0000005c2c057227 */ /* 0x000fe200078e00ff */
[----:B------:R-:W-:Y:S03]  /*5ae0*/  SEL R4, R99, R4, !P3 ;  /* 0x0000000463047207 */ /* 0x000fe60005800000 */
[-C--:B------:R-:W-:Y:S01]  /*5af0*/  IMAD.HI.U32 R3, R0, R36.reuse, RZ ;  /* 0x0000002400037227 */ /* 0x080fe200078e00ff */
[----:B------:R-:W-:Y:S03]  /*5b00*/  SHF.R.U32.HI R5, RZ, R93, R5 ;  /* 0x0000005dff057219 */ /* 0x000fe60000011605 */
[----:B------:R-:W-:Y:S01]  /*5b10*/  IMAD.HI.U32 R2, R4, R36, RZ ;  /* 0x0000002404027227 */ /* 0x000fe200078e00ff */
[----:B------:R-:W-:Y:S02]  /*5b20*/  @P2 SHF.R.U32.HI R0, RZ, R37, R3 ;  /* 0x00000025ff002219 */ /* 0x000fe40000011603 */
[----:B------:R-:W-:Y:S02]  /*5b30*/  SHF.R.U32.HI R3, RZ, R97, R6 ;  /* 0x00000061ff037219 */ /* 0x000fe40000011606 */
[----:B------:R-:W-:Y:S01]  /*5b40*/  @P2 SHF.R.U32.HI R4, RZ, R37, R2 ;  /* 0x00000025ff042219 */ /* 0x000fe20000011602 */
[----:B------:R-:W-:Y:S01]  /*5b50*/  IMAD R0, R40, R0, RZ ;  /* 0x0000000028007224 */ /* 0x000fe200078e02ff */
[----:B------:R-:W-:Y:S02]  /*5b60*/  SEL R3, R43, R3, !P0 ;  /* 0x000000032b037207 */ /* 0x000fe40004000000 */
[----:B------:R-:W-:Y:S01]  /*5b70*/  SEL R2, R44, R5, !P3 ;  /* 0x000000052c027207 */ /* 0x000fe20005800000 */
[----:B------:R-:W-:Y:S01]  /*5b80*/  IMAD R5, R40, R4, RZ ;  /* 0x0000000428057224 */ /* 0x000fe200078e02ff */
[C---:B------:R-:W-:Y:S01]  /*5b90*/  ISETP.GE.AND P0, PT, R3.reuse, R0, PT ;  /* 0x000000000300720c */ /* 0x040fe20003f06270 */
[C---:B------:R-:W-:Y:S03]  /*5ba0*/  IMAD.HI.U32 R0, R3.reuse, R36, RZ ;  /* 0x0000002403007227 */ /* 0x040fe600078e00ff */
[C---:B------:R-:W-:Y:S02]  /*5bb0*/  ISETP.GE.OR P0, PT, R2.reuse, R5, P0 ;  /* 0x000000050200720c */ /* 0x040fe40000706670 */
[----:B------:R-:W-:Y:S04]  /*5bc0*/  SHF.R.U32.HI R0, RZ, R37, R0 ;  /* 0x00000025ff007219 */ /* 0x000fe80000011600 */
[C---:B------:R-:W-:Y:S05]  /*5bd0*/  SEL R6, R3.reuse, R0, !P2 ;  /* 0x0000000003067207 */ /* 0x040fea0005000000 */
        /* <DEDUP_REMOVED lines=14> */
[----:B------:R-:W-:Y:S07]  /*5cc0*/  IMAD R43, R3, R38, R43 ;  /* 0x00000026032b7224 */ /* 0x000fee00078e022b */
.L_x_106:
[----:B-1----:R-:W-:Y:S01]  /*5cd0*/  @!P1 ISETP.NE.AND P0, PT, R8, 0x1, PT ;  /* 0x000000010800980c */ /* 0x002fe20003f05270 */
[----:B------:R-:W-:Y:S01]  /*5ce0*/  @!P1 IMAD.HI.U32 R2, R43, R9, RZ ;  /* 0x000000092b029227 */ /* 0x000fe200078e00ff */
[----:B------:R-:W-:Y:S01]  /*5cf0*/  R2UR UR42, R14 ;  /* 0x000000000e2a72ca */ /* 0x000fe200000e0000 */
[----:B------:R-:W-:Y:S01]  /*5d00*/  BSSY.RECONVERGENT B6, `(.L_x_107) ;  /* 0x0000031000067945 */ /* 0x000fe20003800200 */
[----:B------:R-:W-:Y:S01]  /*5d10*/  R2UR UR41, R15 ;  /* 0x000000000f2972ca */ /* 0x000fe200000e0000 */
[C---:B------:R-:W-:Y:S01]  /*5d20*/  @!P1 IMAD.HI.U32 R0, R44.reuse, R10, RZ ;  /* 0x0000000a2c009227 */ /* 0x040fe200078e00ff */
[----:B------:R-:W-:Y:S02]  /*5d30*/  @!P1 SHF.R.U32.HI R2, RZ, R12, R2 ;  /* 0x0000000cff029219 */ /* 0x000fe40000011602 */
[----:B------:R-:W-:Y:S01]  /*5d40*/  @!P1 ISETP.NE.AND P2, PT, R7, 0x1, PT ;  /* 0x000000010700980c */ /* 0x000fe20003f45270 */
[----:B------:R-:W-:Y:S01]  /*5d50*/  VIADD R113, R113, 0x1 ;  /* 0x0000000171717836 */ /* 0x000fe20000000000 */
[----:B------:R-:W-:Y:S02]  /*5d60*/  @!P1 SEL R2, R43, R2, !P0 ;  /* 0x000000022b029207 */ /* 0x000fe40004000000 */
[----:B------:R-:W-:Y:S02]  /*5d70*/  @!P1 SHF.R.U32.HI R0, RZ, R11, R0 ;  /* 0x0000000bff009219 */ /* 0x000fe40000011600 */
[----:B------:R-:W-:Y:S01]  /*5d80*/  LOP3.LUT P0, RZ, R101, 0x1b0, RZ, 0xc0, !PT ;  /* 0x000001b065ff7812 */ /* 0x000fe2000780c0ff */
[----:B------:R-:W-:Y:S01]  /*5d90*/  USHF.L.U32 UR42, UR42, 0x6, URZ ;  /* 0x000000062a2a7899 */ /* 0x000fe200080006ff */
[----:B------:R-:W-:Y:S01]  /*5da0*/  @!P1 SEL R3, R44, R0, !P2 ;  /* 0x000000002c039207 */ /* 0x000fe20005000000 */
[----:B------:R-:W-:Y:S01]  /*5db0*/  USHF.L.U32 UR41, UR41, 0x8, URZ ;  /* 0x0000000829297899 */ /* 0x000fe200080006ff */
[----:B------:R-:W-:Y:S03]  /*5dc0*/  @P4 SHF.R.U32.HI R102, RZ, 0x10, R17 ;  /* 0x00000010ff664819 */ /* 0x000fe60000011611 */
[----:B------:R-:W-:Y:S02]  /*5dd0*/  @!P1 IMAD.IADD R0, R2, 0x1, -R3 ;  /* 0x0000000102009824 */ /* 0x000fe400078e0a03 */
[----:B------:R-:W-:Y:S02]  /*5de0*/  @!P1 IMAD.IADD R2, R3, 0x1, -R2 ;  /* 0x0000000103029824 */ /* 0x000fe400078e0a02 */
[----:B------:R-:W-:Y:S02]  /*5df0*/  @!P1 IMAD R44, R0, R7, R44 ;  /* 0x00000007002c9224 */ /* 0x000fe400078e022c */
[----:B------:R-:W-:Y:S01]  /*5e00*/  @!P1 IMAD R43, R2, R8, R43 ;  /* 0x00000008022b9224 */ /* 0x000fe200078e022b */
[----:B------:R-:W-:Y:S06]  /*5e10*/  @!P0 BRA `(.L_x_108) ;  /* 0x00000000007c8947 */ /* 0x000fec0003800000 */
[----:B------:R-:W1:Y:S01]  /*5e20*/  LDCU.64 UR8, c[0x4][0x80] ;  /* 0x01001000ff0877ac */ /* 0x000e620008000a00 */
[----:B------:R-:W-:Y:S01]  /*5e30*/  MOV R2, 0x0 ;  /* 0x0000000000027802 */ /* 0x000fe20000000f00 */
[----:B------:R-:W-:Y:S02]  /*5e40*/  HFMA2 R12, -RZ, RZ, 0, 5.9604644775390625e-08 ;  /* 0x00000001ff0c7431 */ /* 0x000fe400000001ff */
[----:B------:R-:W-:Y:S01]  /*5e50*/  IMAD.MOV.U32 R8, RZ, RZ, 0x70 ;  /* 0x00000070ff087424 */ /* 0x000fe200078e00ff */
[----:B------:R2:W3:Y:S01]  /*5e60*/  LDC.64 R14, c[0x4][R2] ;  /* 0x01000000020e7b82 */ /* 0x0004e20000000a00 */
[----:B------:R-:W4:Y:S01]  /*5e70*/  LDCU.64 UR6, c[0x4][0x88] ;  /* 0x01001100ff0677ac */ /* 0x000f220008000a00 */
[----:B------:R-:W-:Y:S01]  /*5e80*/  IMAD.MOV.U32 R13, RZ, RZ, RZ ;  /* 0x000000ffff0d7224 */ /* 0x000fe200078e00ff */
[----:B------:R-:W2:Y:S01]  /*5e90*/  LDCU.64 UR4, c[0x4][0x8] ;  /* 0x01000100ff0477ac */ /* 0x000ea20008000a00 */
[----:B-1----:R-:W-:Y:S01]  /*5ea0*/  MOV R5, UR9 ;  /* 0x0000000900057c02 */ /* 0x002fe20008000f00 */
[----:B------:R-:W-:Y:S01]  /*5eb0*/  IMAD.U32 R4, RZ, RZ, UR8 ;  /* 0x00000008ff047e24 */ /* 0x000fe2000f8e00ff */
[----:B----4-:R-:W-:Y:S01]  /*5ec0*/  MOV R7, UR7 ;  /* 0x0000000700077c02 */ /* 0x010fe20008000f00 */
[----:B------:R-:W-:Y:S01]  /*5ed0*/  IMAD.U32 R6, RZ, RZ, UR6 ;  /* 0x00000006ff067e24 */ /* 0x000fe2000f8e00ff */
[----:B--2---:R-:W-:Y:S01]  /*5ee0*/  MOV R11, UR5 ;  /* 0x00000005000b7c02 */ /* 0x004fe20008000f00 */
[----:B------:R-:W-:Y:S02]  /*5ef0*/  IMAD.U32 R10, RZ, RZ, UR4 ;  /* 0x00000004ff0a7e24 */ /* 0x000fe4000f8e00ff */
[----:B------:R-:W-:Y:S07]  /*5f00*/  LEPC R20, `(.L_x_109) ;  /* 0x000000001014794e */ /* 0x000fee0000000000 */
[----:B---3-5:R-:W-:Y:S05]  /*5f10*/  CALL.ABS.NOINC R14 ;  /* 0x000000000e007343 */ /* 0x028fea0003c00000 */
.L_x_109:
[----:B------:R-:W1:Y:S01]  /*5f20*/  LDCU.64 UR8, c[0x4][0x80] ;  /* 0x01001000ff0877ac */ /* 0x000e620008000a00 */
[----:B------:R-:W2:Y:S01]  /*5f30*/  LDC.64 R2, c[0x4][R2] ;  /* 0x0100000002027b82 */ /* 0x000ea20000000a00 */
[----:B------:R-:W-:Y:S02]  /*5f40*/  HFMA2 R12, -RZ, RZ, 0, 5.9604644775390625e-08 ;  /* 0x00000001ff0c7431 */ /* 0x000fe400000001ff */
[----:B------:R-:W-:Y:S02]  /*5f50*/  IMAD.MOV.U32 R8, RZ, RZ, 0x70 ;  /* 0x00000070ff087424 */ /* 0x000fe400078e00ff */
[----:B------:R-:W-:Y:S01]  /*5f60*/  IMAD.MOV.U32 R13, RZ, RZ, RZ ;  /* 0x000000ffff0d7224 */ /* 0x000fe200078e00ff */
[----:B------:R-:W3:Y:S01]  /*5f70*/  LDCU.64 UR6, c[0x4][0x88] ;  /* 0x01001100ff0677ac */ /* 0x000ee20008000a00 */
[----:B------:R-:W4:Y:S01]  /*5f80*/  LDCU.64 UR4, c[0x4][0x8] ;  /* 0x01000100ff0477ac */ /* 0x000f220008000a00 */
[----:B-1----:R-:W-:Y:S02]  /*5f90*/  MOV R4, UR8 ;  /* 0x0000000800047c02 */ /* 0x002fe40008000f00 */
[----:B------:R-:W-:Y:S02]  /*5fa0*/  MOV R5, UR9 ;  /* 0x0000000900057c02 */ /* 0x000fe40008000f00 */
[----:B---3--:R-:W-:Y:S01]  /*5fb0*/  MOV R7, UR7 ;  /* 0x0000000700077c02 */ /* 0x008fe20008000f00 */
[----:B------:R-:W-:Y:S01]  /*5fc0*/  IMAD.U32 R6, RZ, RZ, UR6 ;  /* 0x00000006ff067e24 */ /* 0x000fe2000f8e00ff */
[----:B----4-:R-:W-:Y:S01]  /*5fd0*/  MOV R11, UR5 ;  /* 0x00000005000b7c02 */ /* 0x010fe20008000f00 */
[----:B------:R-:W-:Y:S02]  /*5fe0*/  IMAD.U32 R10, RZ, RZ, UR4 ;  /* 0x00000004ff0a7e24 */ /* 0x000fe4000f8e00ff */
[----:B------:R-:W-:Y:S07]  /*5ff0*/  LEPC R20, `(.L_x_108) ;  /* 0x000000001014794e */ /* 0x000fee0000000000 */
[----:B--2---:R-:W-:Y:S05]  /*6000*/  CALL.ABS.NOINC R2 ;  /* 0x0000000002007343 */ /* 0x004fea0003c00000 */
.L_x_108:
[----:B------:R-:W-:Y:S05]  /*6010*/  BSYNC.RECONVERGENT B6 ;  /* 0x0000000000067941 */ /* 0x000fea0003800200 */
.L_x_107:
[----:B------:R-:W-:Y:S02]  /*6020*/  ISETP.NE.U32.AND P4, PT, R90, RZ, PT ;  /* 0x000000ff5a00720c */ /* 0x000fe40003f85070 */
[----:B------:R-:W-:Y:S02]  /*6030*/  ISETP.NE.U32.AND P1, PT, R86, RZ, PT ;  /* 0x000000ff5600720c */ /* 0x000fe40003f25070 */
[----:B------:R-:W-:Y:S02]  /*6040*/  ISETP.NE.AND.EX P4, PT, R91, RZ, PT, P4 ;  /* 0x000000ff5b00720c */ /* 0x000fe40003f85340 */
[----:B------:R-:W-:Y:S02]  /*6050*/  PLOP3.LUT P0, PT, PT, PT, PT, 0x8, 0x80 ;  /* 0x000000000080781c */ /* 0x000fe40003f0e170 */
[----:B------:R-:W-:Y:S02]  /*6060*/  ISETP.NE.AND.EX P1, PT, R87, RZ, PT, P1 ;  /* 0x000000ff5700720c */ /* 0x000fe40003f25310 */
[----:B------:R-:W-:Y:S02]  /*6070*/  P2R R115, PR, RZ, 0x1 ;  /* 0x00000001ff737803 */ /* 0x000fe40000000000 */
[----:B------:R-:W-:Y:S05]  /*6080*/  LOP3.LUT R105, R105, 0x1, RZ, 0x3c, !PT ;  /* 0x0000000169697812 */ /* 0x000fea00078e3cff */
[----:B------:R-:W-:Y:S05]  /*6090*/  @!P4 BRA `(.L_x_110) ;  /* 0x00000000002cc947 */ /* 0x000fea0003800000 */
[----:B------:R-:W-:Y:S01]  /*60a0*/  ISETP.NE.U32.AND P0, PT, R88, RZ, PT ;  /* 0x000000ff5800720c */ /* 0x000fe20003f05070 */
[----:B------:R-:W-:Y:S03]  /*60b0*/  IMAD.MOV.U32 R96, RZ, RZ, 0x1 ;  /* 0x00000001ff607424 */ /* 0x000fe600078e00ff */
[----:B------:R-:W-:Y:S11]  /*60c0*/  ISETP.NE.AND.EX P0, PT, R89, RZ, PT, P0 ;  /* 0x000000ff5900720c */ /* 0x000ff60003f05300 */
[----:B------:R-:W-:Y:S02]  /*60d0*/  @!UPT UIADD3 URZ, UPT, UPT, URZ, URZ, URZ ;  /* 0x000000fffffff290 */ /* 0x000fe4000fffe0ff */
[----:B------:R-:W1:Y:S01]  /*60e0*/  @P0 LDC.64 R2, c[0x0][0x888] ;  /* 0x00022200ff020b82 */ /* 0x000e620000000a00 */
[----:B------:R-:W-:Y:S04]  /*60f0*/  @P0 IMAD R0, R90, UR36, RZ ;  /* 0x000000245a000c24 */ /* 0x000fe8000f8e02ff */
[----:B-1----:R-:W-:Y:S04]  /*6100*/  @P0 IMAD.WIDE R2, R0, 0x4, R2 ;  /* 0x0000000400020825 */ /* 0x002fe800078e0202 */
[----:B------:R-:W-:Y:S01]  /*6110*/  HFMA2 R0, -RZ, RZ, 0, 5.9604644775390625e-08 ;  /* 0x00000001ff007431 */ /* 0x000fe200000001ff */
[----:B-----5:R1:W5:Y:S04]  /*6120*/  @P0 LDG.E R49, desc[UR46][R2.64] ;  /* 0x0000002e02310981 */ /* 0x020368000c1e1900 */
[----:B------:R-:W-:Y:S01]  /*6130*/  @!P0 PRMT R96, R0, 0x7610, R96 ;  /* 0x0000761000608816 */ /* 0x000fe20000000060 */
[----:B-1----:R-:W2:Y:S06]  /*6140*/  @!P0 LDC R49, c[0x0][0x880] ;  /* 0x00022000ff318b82 */ /* 0x002eac0000000800 */
.L_x_110:
[----:B------:R-:W-:Y:S05]  /*6150*/  @!P1 BRA `(.L_x_111) ;  /* 0x0000000000209947 */ /* 0x000fea0003800000 */
[----:B------:R-:W-:Y:S04]  /*6160*/  ISETP.NE.U32.AND P0, PT, R84, RZ, PT ;  /* 0x000000ff5400720c */ /* 0x000fe80003f05070 */
[----:B------:R-:W-:Y:S11]  /*6170*/  ISETP.NE.AND.EX P0, PT, R85, RZ, PT, P0 ;  /* 0x000000ff5500720c */ /* 0x000ff60003f05300 */
[----:B------:R-:W-:Y:S02]  /*6180*/  @!UPT UIADD3 URZ, UPT, UPT, URZ, URZ, URZ ;  /* 0x000000fffffff290 */ /* 0x000fe4000fffe0ff */
[----:B------:R-:W1:Y:S01]  /*6190*/  @P0 LDC.64 R2, c[0x0][0x8a8] ;  /* 0x00022a00ff020b82 */ /* 0x000e620000000a00 */
[----:B------:R-:W-:Y:S04]  /*61a0*/  @P0 IMAD R0, R86, UR36, RZ ;  /* 0x0000002456000c24 */ /* 0x000fe8000f8e02ff */
[----:B-1----:R-:W-:Y:S05]  /*61b0*/  @P0 IMAD.WIDE R2, R0, 0x4, R2 ;  /* 0x0000000400020825 */ /* 0x002fea00078e0202 */
[----:B-----5:R1:W5:Y:S02]  /*61c0*/  @P0 LDG.E R47, desc[UR46][R2.64] ;  /* 0x0000002e022f0981 */ /* 0x020364000c1e1900 */
[----:B-1----:R-:W3:Y:S02]  /*61d0*/  @!P0 LDC R47, c[0x0][0x8a0] ;  /* 0x00022800ff2f8b82 */ /* 0x002ee40000000800 */
.L_x_111:
[----:B------:R-:W-:Y:S01]  /*61e0*/  UISETP.NE.AND UP0, UPT, UR48, URZ, UPT ;  /* 0x000000ff3000728c */ /* 0x000fe2000bf05270 */
[----:B------:R-:W-:Y:S08]  /*61f0*/  ISETP.NE.AND P5, PT, R115, RZ, PT ;  /* 0x000000ff7300720c */ /* 0x000ff00003fa5270 */
[----:B------:R-:W-:Y:S05]  /*6200*/  BRA.U !UP0, `(.L_x_112) ;  /* 0x0000000108407547 */ /* 0x000fea000b800000 */
[----:B------:R-:W-:Y:S02]  /*6210*/  ISETP.NE.U32.AND P0, PT, R90, RZ, PT ;  /* 0x000000ff5a00720c */ /* 0x000fe40003f05070 */
[----:B------:R-:W-:Y:S02]  /*6220*/  PLOP3.LUT P1, PT, PT, PT, PT, 0x80, 0x8 ;  /* 0x000000000008781c */ /* 0x000fe40003f2f070 */
[----:B------:R-:W-:Y:S11]  /*6230*/  ISETP.NE.AND.EX P0, PT, R91, RZ, PT, P0 ;  /* 0x000000ff5b00720c */ /* 0x000ff60003f05300 */
[----:B------:R-:W-:Y:S02]  /*6240*/  @!UPT UIADD3 URZ, UPT, UPT, URZ, URZ, URZ ;  /* 0x000000fffffff290 */ /* 0x000fe4000fffe0ff */
[----:B------:R-:W-:Y:S01]  /*6250*/  @P0 LOP3.LUT P2, RZ, R96, 0xff, RZ, 0xc0, !PT ;  /* 0x000000ff60ff0812 */ /* 0x000fe2000784c0ff */
[----:B------:R-:W1:Y:S01]  /*6260*/  @P0 LDC.64 R2, c[0x0][0x888] ;  /* 0x00022200ff020b82 */ /* 0x000e620000000a00 */
[C---:B--2--5:R-:W-:Y:S02]  /*6270*/  @!P0 FSETP.EQ.AND P5, PT, R49.reuse, RZ, PT ;  /* 0x000000ff3100820b */ /* 0x064fe40003fa2000 */
[----:B------:R-:W-:Y:S02]  /*6280*/  @P0 PLOP3.LUT P1, PT, P2, PT, PT, 0x80, 0x8 ;  /* 0x000000000008081c */ /* 0x000fe4000172f070 */
[----:B------:R-:W-:Y:S04]  /*6290*/  @P0 FSETP.NEU.AND P2, PT, R49, RZ, PT ;  /* 0x000000ff3100020b */ /* 0x000fe80003f4d000 */
[----:B------:R-:W-:Y:S02]  /*62a0*/  @P0 SEL R0, RZ, 0xffffffff, P2 ;  /* 0xffffffffff000807 */ /* 0x000fe40001000000 */
[----:B-1----:R-:W-:Y:S04]  /*62b0*/  @P0 ISETP.NE.U32.AND P3, PT, R2, RZ, PT ;  /* 0x000000ff0200020c */ /* 0x002fe80003f65070 */
[----:B------:R-:W-:Y:S04]  /*62c0*/  @P0 ISETP.NE.AND.EX P3, PT, R3, RZ, PT, P3 ;  /* 0x000000ff0300020c */ /* 0x000fe80003f65330 */
[----:B------:R-:W-:Y:S04]  /*62d0*/  @!P1 SEL R0, RZ, 0xffffffff, P3 ;  /* 0xffffffffff009807 */ /* 0x000fe80001800000 */
[----:B------:R-:W-:Y:S04]  /*62e0*/  @P0 LOP3.LUT R0, R0, 0x1, RZ, 0xc0, !PT ;  /* 0x0000000100000812 */ /* 0x000fe800078ec0ff */
[----:B------:R-:W-:Y:S04]  /*62f0*/  @P0 ISETP.EQ.U32.AND P5, PT, R0, 0x1, PT ;  /* 0x000000010000080c */ /* 0x000fe80003fa2070 */
[----:B------:R-:W-:Y:S09]  /*6300*/  P2R R115, PR, RZ, 0x20 ;  /* 0x00000020ff737803 */ /* 0x000ff20000000000 */
.L_x_112:
[----:B------:R-:W-:Y:S01]  /*6310*/  @!P5 SHF.L.U32 R0, R105, 0x1f, RZ ;  /* 0x0000001f6900d819 */ /* 0x000fe200000006ff */
[----:B------:R-:W-:Y:S01]  /*6320*/  BSSY B1, `(.L_x_113) ;  /* 0x0000033000017945 */ /* 0x000fe20003800000 */
[C---:B------:R-:W-:Y:S01]  /*6330*/  LEA R116, R45.reuse, UR44, 0x3 ;  /* 0x0000002c2d747c11 */ /* 0x040fe2000f8e18ff */
[----:B------:R-:W-:Y:S01]  /*6340*/  IMAD.MOV.U32 R61, RZ, RZ, 0x1 ;  /* 0x00000001ff3d7424 */ /* 0x000fe200078e00ff */
[----:B------:R1:W4:Y:S01]  /*6350*/  @!P5 SYNCS.PHASECHK.TRANS64.TRYWAIT P1, [UR44+0x80], R0 ;  /* 0x00008000ff00d5a7 */ /* 0x000322000802112c */
[----:B------:R-:W-:Y:S01]  /*6360*/  ISETP.NE.U32.AND P3, PT, RZ, UR38, PT ;  /* 0x00000026ff007c0c */ /* 0x000fe2000bf65070 */
[----:B------:R-:W-:Y:S01]  /*6370*/  IMAD R48, R45, 0x80, R46 ;  /* 0x000000802d307824 */ /* 0x000fe200078e022e */
[----:B--2--5:R-:W-:Y:S01]  /*6380*/  FSETP.NEU.AND P2, PT, R49, RZ, PT ;  /* 0x000000ff3100720b */ /* 0x024fe20003f4d000 */
[----:B------:R-:W-:Y:S01]  /*6390*/  IMAD R114, R109, -0x10, R107 ;  /* 0xfffffff06d727824 */ /* 0x000fe200078e026b */
[----:B------:R-:W-:Y:S01]  /*63a0*/  ISETP.NE.AND.EX P3, PT, RZ, UR39, PT, P3 ;  /* 0x00000027ff007c0c */ /* 0x000fe2000bf65330 */
[----:B------:R-:W-:Y:S01]  /*63b0*/  IMAD.MOV.U32 R60, RZ, RZ, RZ ;  /* 0x000000ffff3c7224 */ /* 0x000fe200078e00ff */
[----:B------:R-:W-:Y:S02]  /*63c0*/  SEL R2, RZ, 0xffffffff, P2 ;  /* 0xffffffffff027807 */ /* 0x000fe40001000000 */
[----:B------:R-:W-:Y:S02]  /*63d0*/  CS2R R82, SRZ ;  /* 0x0000000000527805 */ /* 0x000fe4000001ff00 */
[----:B------:R-:W-:Y:S02]  /*63e0*/  SEL R3, RZ, 0xffffffff, P3 ;  /* 0xffffffffff037807 */ /* 0x000fe40001800000 */
[----:B------:R-:W-:Y:S02]  /*63f0*/  CS2R R80, SRZ ;  /* 0x0000000000507805 */ /* 0x000fe4000001ff00 */
[----:B------:R-:W-:Y:S02]  /*6400*/  LOP3.LUT P3, R112, R96, 0xff, RZ, 0xc0, !PT ;  /* 0x000000ff60707812 */ /* 0x000fe4000786c0ff */
[----:B------:R-:W-:Y:S02]  /*6410*/  CS2R R74, SRZ ;  /* 0x00000000004a7805 */ /* 0x000fe4000001ff00 */
[----:B------:R-:W-:Y:S02]  /*6420*/  CS2R R72, SRZ ;  /* 0x0000000000487805 */ /* 0x000fe4000001ff00 */
[----:B------:R-:W-:Y:S02]  /*6430*/  CS2R R66, SRZ ;  /* 0x0000000000427805 */ /* 0x000fe4000001ff00 */
[----:B------:R-:W-:Y:S02]  /*6440*/  @P4 SEL R2, R3, R2, !P3 ;  /* 0x0000000203024207 */ /* 0x000fe40005800000 */
[----:B------:R-:W-:Y:S02]  /*6450*/  CS2R R64, SRZ ;  /* 0x0000000000407805 */ /* 0x000fe4000001ff00 */
[----:B------:R-:W-:Y:S02]  /*6460*/  CS2R R58, SRZ ;  /* 0x00000000003a7805 */ /* 0x000fe4000001ff00 */
[----:B------:R-:W-:Y:S02]  /*6470*/  CS2R R56, SRZ ;  /* 0x0000000000387805 */ /* 0x000fe4000001ff00 */
[----:B------:R-:W-:Y:S02]  /*6480*/  LOP3.LUT R2, R2, 0x1, RZ, 0xc0, !PT ;  /* 0x0000000102027812 */ /* 0x000fe400078ec0ff */
[----:B-1----:R-:W-:Y:S02]  /*6490*/  SHF.L.U32 R0, R104, 0x1f, RZ ;  /* 0x0000001f68007819 */ /* 0x002fe400000006ff */
[----:B------:R-:W-:Y:S02]  /*64a0*/  ISETP.NE.U32.AND P2, PT, R2, 0x1, PT ;  /* 0x000000010200780c */ /* 0x000fe40003f45070 */
[----:B------:R1:W2:Y:S02]  /*64b0*/  SYNCS.PHASECHK.TRANS64.TRYWAIT P0, [R116+URZ+0xf0], R0 ;  /* 0x0000f000740075a7 */ /* 0x0002a400080011ff */
[----:B------:R-:W-:Y:S02]  /*64c0*/  P2R R62, PR, RZ, 0x4 ;  /* 0x00000004ff3e7803 */ /* 0x000fe40000000000 */
[----:B----4-:R-:W-:Y:S01]  /*64d0*/  @!P5 SEL R61, RZ, 0x1, !P1 ;  /* 0x00000001ff3dd807 */ /* 0x010fe20004800000 */
[----:B-1----:R-:W-:Y:S06]  /*64e0*/  @P5 BRA `(.L_x_114) ;  /* 0x0000000000585947 */ /* 0x002fec0003800000 */
[----:B------:R-:W-:Y:S01]  /*64f0*/  IMAD.MOV.U32 R83, RZ, RZ, RZ ;  /* 0x000000ffff537224 */ /* 0x000fe200078e00ff */
[----:B------:R-:W-:Y:S01]  /*6500*/  ISETP.NE.AND P1, PT, R61, RZ, PT ;  /* 0x000000ff3d00720c */ /* 0x000fe20003f25270 */
[----:B------:R-:W-:Y:S01]  /*6510*/  BSSY B0, `(.L_x_115) ;  /* 0x000000c000007945 */ /* 0x000fe20003800000 */
[----:B------:R-:W-:Y:S02]  /*6520*/  CS2R R58, SRZ ;  /* 0x00000000003a7805 */ /* 0x000fe4000001ff00 */
[----:B------:R-:W-:Y:S02]  /*6530*/  CS2R R56, SRZ ;  /* 0x0000000000387805 */ /* 0x000fe4000001ff00 */
[----:B------:R-:W-:Y:S02]  /*6540*/  CS2R R66, SRZ ;  /* 0x0000000000427805 */ /* 0x000fe4000001ff00 */
[----:B------:R-:W-:Y:S02]  /*6550*/  CS2R R64, SRZ ;  /* 0x0000000000407805 */ /* 0x000fe4000001ff00 */
[----:B------:R-:W-:Y:S02]  /*6560*/  CS2R R74, SRZ ;  /* 0x00000000004a7805 */ /* 0x000fe4000001ff00 */
[----:B------:R-:W-:Y:S02]  /*6570*/  CS2R R72, SRZ ;  /* 0x0000000000487805 */ /* 0x000fe4000001ff00 */
[----:B------:R-:W-:Y:S01]  /*6580*/  CS2R R80, SRZ ;  /* 0x0000000000507805 */ /* 0x000fe2000001ff00 */
[----:B------:R-:W-:Y:S06]  /*6590*/  @P1 BRA `(.L_x_116) ;  /* 0x00000000000c1947 */ /* 0x000fec0003800000 */
[----:B------:R-:W-:Y:S04]  /*65a0*/  SHF.L.U32 R3, R105, 0x1f, RZ ;  /* 0x0000001f69037819 */ /* 0x000fe800000006ff */
[----:B------:R-:W1:Y:S02]  /*65b0*/  SYNCS.PHASECHK.TRANS64.TRYWAIT P1, [UR44+0x80], R3 ;  /* 0x00008003ff0075a7 */ /* 0x000e64000802112c */
[----:B-1----:R-:W-:Y:S05]  /*65c0*/  @!P1 BRA `(.L_x_117) ;  /* 0x00000040005c9947 */ /* 0x002fea0003800000 */
.L_x_116:
[----:B------:R-:W-:Y:S05]  /*65d0*/  BSYNC B0 ;  /* 0x0000000000007941 */ /* 0x000fea0003800000 */
.L_x_115:
[----:B------:R-:W-:Y:S01]  /*65e0*/  ISETP.NE.AND P1, PT, R62, RZ, PT ;  /* 0x000000ff3e00720c */ /* 0x000fe20003f25270 */
[----:B------:R-:W-:Y:S11]  /*65f0*/  HFMA2 R60, -RZ, RZ, 0, 5.9604644775390625e-08 ;  /* 0x00000001ff3c7431 */ /* 0x000ff600000001ff */
[----:B------:R-:W-:Y:S01]  /*6600*/  @!UPT UIADD3 URZ, UPT, UPT, URZ, URZ, URZ ;  /* 0x000000fffffff290 */ /* 0x000fe2000fffe0ff */
[----:B------:R4:W1:Y:S04]  /*6610*/  @P1 LDS.128 R56, [R108] ;  /* 0x000000006c381984 */ /* 0x0008680000000c00 */
[----:B------:R4:W1:Y:S04]  /*6620*/  @P1 LDS.128 R64, [R107+0x10] ;  /* 0x000010006b401984 */ /* 0x0008680000000c00 */
[----:B------:R4:W1:Y:S04]  /*6630*/  @P1 LDS.128 R72, [R106+0x20] ;  /* 0x000020006a481984 */ /* 0x0008680000000c00 */
[----:B------:R4:W1:Y:S02]  /*6640*/  @P1 LDS.128 R80, [R114+0x30] ;  /* 0x0000300072501984 */ /* 0x0008640000000c00 */
.L_x_114:
[----:B------:R-:W-:Y:S05]  /*6650*/  BSYNC B1 ;  /* 0x0000000000017941 */ /* 0x000fea0003800000 */
.L_x_113:
[----:B-1----:R-:W-:Y:S04]  /*6660*/  SHF.R.U32.HI R2, RZ, 0x15, R48 ;  /* 0x00000015ff027819 */ /* 0x002fe80000011630 */
[----:B------:R-:W-:Y:S01]  /*6670*/  LOP3.LUT P1, RZ, R2, 0x3, R100, 0x48, !PT ;  /* 0x0000000302ff7812 */ /* 0x000fe20007824864 */
[----:B------:R-:W-:Y:S01]  /*6680*/  @!UPT UIADD3 URZ, UPT, UPT, URZ, URZ, URZ ;  /* 0x000000fffffff290 */ /* 0x000fe2000fffe0ff */
[----:B--2---:R-:W-:Y:S11]  /*6690*/  @P0 BRA `(.L_x_118) ;  /* 0x0000000000080947 */ /* 0x004ff60003800000 */
[----:B------:R-:W1:Y:S02]  /*66a0*/  SYNCS.PHASECHK.TRANS64.TRYWAIT P0, [R116+URZ+0xf0], R0 ;  /* 0x0000f000740075a7 */ /* 0x000e6400080011ff */
[----:B-1----:R-:W-:Y:S05]  /*66b0*/  @!P0 BRA `(.L_x_119) ;  /* 0x0000004000388947 */ /* 0x002fea0003800000 */
.L_x_118:
[----:B------:R-:W-:Y:S05]  /*66c0*/  @!P1 BRA `(.L_x_120) ;  /* 0x0000000000409947 */ /* 0x000fea0003800000 */
[----:B------:R-:W2:Y:S01]  /*66d0*/  LDCU.64 UR8, c[0x4][0x70] ;  /* 0x01000e00ff0877ac */ /* 0x000ea20008000a00 */
[----:B------:R-:W-:Y:S01]  /*66e0*/  MOV R3, 0x0 ;  /* 0x0000000000037802 */ /* 0x000fe20000000f00 */
[----:B------:R-:W-:Y:S02]  /*66f0*/  HFMA2 R12, -RZ, RZ, 0, 5.9604644775390625e-08 ;  /* 0x00000001ff0c7431 */ /* 0x000fe400000001ff */
[----:B------:R-:W-:Y:S02]  /*6700*/  IMAD.MOV.U32 R8, RZ, RZ, 0x192 ;  /* 0x00000192ff087424 */ /* 0x000fe400078e00ff */
[----:B------:R-:W-:Y:S01]  /*6710*/  IMAD.MOV.U32 R13, RZ, RZ, RZ ;  /* 0x000000ffff0d7224 */ /* 0x000fe200078e00ff */
[----:B------:R-:W5:Y:S01]  /*6720*/  LDCU.64 UR6, c[0x4][0x78] ;  /* 0x01000f00ff0677ac */ /* 0x000f620008000a00 */
[----:B------:R-:W1:Y:S01]  /*6730*/  LDC.64 R2, c[0x4][R3] ;  /* 0x0100000003027b82 */ /* 0x000e620000000a00 */
[----:B------:R-:W3:Y:S01]  /*6740*/  LDCU.64 UR4, c[0x4][0x10] ;  /* 0x01000200ff0477ac */ /* 0x000ee20008000a00 */
[----:B--2---:R-:W-:Y:S01]  /*6750*/  MOV R5, UR9 ;  /* 0x0000000900057c02 */ /* 0x004fe20008000f00 */
[----:B------:R-:W-:Y:S01]  /*6760*/  IMAD.U32 R4, RZ, RZ, UR8 ;  /* 0x00000008ff047e24 */ /* 0x000fe2000f8e00ff */
[----:B-----5:R-:W-:Y:S01]  /*6770*/  MOV R7, UR7 ;  /* 0x0000000700077c02 */ /* 0x020fe20008000f00 */
[----:B------:R-:W-:Y:S01]  /*6780*/  IMAD.U32 R6, RZ, RZ, UR6 ;  /* 0x00000006ff067e24 */ /* 0x000fe2000f8e00ff */
[----:B---3--:R-:W-:Y:S01]  /*6790*/  MOV R11, UR5 ;  /* 0x00000005000b7c02 */ /* 0x008fe20008000f00 */
[----:B------:R-:W-:Y:S02]  /*67a0*/  IMAD.U32 R10, RZ, RZ, UR4 ;  /* 0x00000004ff0a7e24 */ /* 0x000fe4000f8e00ff */
[----:B------:R-:W-:Y:S07]  /*67b0*/  LEPC R20, `(.L_x_120) ;  /* 0x000000001014794e */ /* 0x000fee0000000000 */
[----:B-1--4-:R-:W-:Y:S05]  /*67c0*/  CALL.ABS.NOINC R2 ;  /* 0x0000000002007343 */ /* 0x012fea0003c00000 */
.L_x_120:
[----:B------:R-:W-:Y:S01]  /*67d0*/  SHF.L.U32 R50, R56, 0x10, RZ ;  /* 0x0000001038327819 */ /* 0x000fe200000006ff */
[----:B------:R-:W-:Y:S05]  /*67e0*/  WARPSYNC.ALL ;  /* 0x0000000000007948 */ /* 0x000fea0003800000 */
[----:B------:R-:W-:Y:S01]  /*67f0*/  R2UR UR4, R48 ;  /* 0x00000000300472ca */ /* 0x000fe200000e0000 */
[----:B------:R-:W-:Y:S01]  /*6800*/  BSSY.RECONVERGENT B0, `(.L_x_121) ;  /* 0x000008c000007945 */ /* 0x000fe20003800200 */
[----:B------:R-:W-:Y:S02]  /*6810*/  LOP3.LUT R51, R56, 0xffff0000, RZ, 0xc0, !PT ;  /* 0xffff000038337812 */ /* 0x000fe400078ec0ff */
[----:B------:R-:W-:Y:S02]  /*6820*/  SHF.L.U32 R52, R57, 0x10, RZ ;  /* 0x0000001039347819 */ /* 0x000fe400000006ff */
[----:B------:R-:W-:Y:S07]  /*6830*/  ISETP.NE.AND P0, PT, R110, RZ, PT ;  /* 0x000000ff6e00720c */ /* 0x000fee0003f05270 */
[----:B------:R-:W1:Y:S02]  /*6840*/  LDTM.x32 R4, tmem[UR4] ;  /* 0x00000004000479ee */ /* 0x000e6400082c0000 */
[C---:B-1-3--:R-:W-:Y:S01]  /*6850*/  FMUL R0, R47.reuse, R4 ;  /* 0x000000042f007220 */ /* 0x04afe20000400000 */
[C---:B------:R-:W-:Y:S01]  /*6860*/  FMUL R2, R47.reuse, R5 ;  /* 0x000000052f027220 */ /* 0x040fe20000400000 */
[C---:B------:R-:W-:Y:S01]  /*6870*/  FMUL R4, R47.reuse, R8 ;  /* 0x000000082f047220 */ /* 0x040fe20000400000 */
[C---:B------:R-:W-:Y:S01]  /*6880*/  FMUL R3, R47.reuse, R6 ;  /* 0x000000062f037220 */ /* 0x040fe20000400000 */
[C---:B------:R-:W-:Y:S01]  /*6890*/  FMUL R5, R47.reuse, R9 ;  /* 0x000000092f057220 */ /* 0x040fe20000400000 */
[C---:B------:R-:W-:Y:S01]  /*68a0*/  FMUL R8, R47.reuse, R12 ;  /* 0x0000000c2f087220 */ /* 0x040fe20000400000 */
[C---:B------:R-:W-:Y:S01]  /*68b0*/  FMUL R6, R47.reuse, R10 ;  /* 0x0000000a2f067220 */ /* 0x040fe20000400000 */
[C---:B------:R-:W-:Y:S01]  /*68c0*/  FMUL R9, R47.reuse, R13 ;  /* 0x0000000d2f097220 */ /* 0x040fe20000400000 */
[----:B------:R-:W-:Y:S01]  /*68d0*/  FMUL R12, R47, R16 ;  /* 0x000000102f0c7220 */ /* 0x000fe20000400000 */
[----:B------:R-:W-:Y:S01]  /*68e0*/  FFMA R0, R49, R50, R0 ;  /* 0x0000003231007223 */ /* 0x000fe20000000000 */
[C---:B------:R-:W-:Y:S01]  /*68f0*/  FMUL R10, R47.reuse, R14 ;  /* 0x0000000e2f0a7220 */ /* 0x040fe20000400000 */
[C---:B------:R-:W-:Y:S01]  /*6900*/  FMUL R13, R47.reuse, R17 ;  /* 0x000000112f0d7220 */ /* 0x040fe20000400000 */
[----:B------:R-:W-:Y:S01]  /*6910*/  FMUL R16, R47, R20 ;  /* 0x000000142f107220 */ /* 0x000fe20000400000 */
[----:B------:R-:W-:Y:S01]  /*6920*/  FFMA R2, R49, R51, R2 ;  /* 0x0000003331027223 */ /* 0x000fe20000000002 */
[C---:B------:R-:W-:Y:S01]  /*6930*/  FMUL R14, R47.reuse, R18 ;  /* 0x000000122f0e7220 */ /* 0x040fe20000400000 */
        /* <DEDUP_REMOVED lines=8> */
[----:B------:R-:W-:Y:S01]  /*69c0*/  LOP3.LUT R32, R57, 0xffff0000, RZ, 0xc0, !PT ;  /* 0xffff000039207812 */ /* 0x000fe200078ec0ff */
[C---:B------:R-:W-:Y:S01]  /*69d0*/  FMUL R26, R47.reuse, R30 ;  /* 0x0000001e2f1a7220 */ /* 0x040fe20000400000 */
[----:B------:R-:W-:Y:S01]  /*69e0*/  FMUL R29, R47, R33 ;  /* 0x000000212f1d7220 */ /* 0x000fe20000400000 */
[----:B------:R-:W-:Y:S01]  /*69f0*/  SHF.L.U32 R33, R58, 0x10, RZ ;  /* 0x000000103a217819 */ /* 0x000fe200000006ff */
[----:B------:R-:W-:Y:S01]  /*6a00*/  FFMA R3, R49, R52, R3 ;  /* 0x0000003431037223 */ /* 0x000fe20000000003 */
[----:B------:R-:W-:Y:S01]  /*6a10*/  F2FP.RELU.BF16.F32.PACK_AB R52, R2, R0 ;  /* 0x000000000234723e */ /* 0x000fe200000018ff */
[----:B------:R-:W-:Y:S01]  /*6a20*/  FMUL R7, R47, R7 ;  /* 0x000000072f077220 */ /* 0x000fe20000400000 */
[----:B------:R-:W-:Y:S01]  /*6a30*/  SHF.L.U32 R0, R59, 0x10, RZ ;  /* 0x000000103b007819 */ /* 0x000fe200000006ff */
[----:B------:R-:W-:Y:S01]  /*6a40*/  FMUL R30, R47, R34 ;  /* 0x000000222f1e7220 */ /* 0x000fe20000400000 */
[----:B------:R-:W-:Y:S01]  /*6a50*/  LOP3.LUT R34, R58, 0xffff0000, RZ, 0xc0, !PT ;  /* 0xffff00003a227812 */ /* 0x000fe200078ec0ff */
[----:B------:R-:W-:Y:S01]  /*6a60*/  FFMA R7, R49, R32, R7 ;  /* 0x0000002031077223 */ /* 0x000fe20000000007 */
[----:B------:R-:W-:Y:S01]  /*6a70*/  LOP3.LUT R2, R59, 0xffff0000, RZ, 0xc0, !PT ;  /* 0xffff00003b027812 */ /* 0x000fe200078ec0ff */
[----:B------:R-:W-:Y:S01]  /*6a80*/  FFMA R4, R49, R33, R4 ;  /* 0x0000002131047223 */ /* 0x000fe20000000004 */
[----:B------:R-:W-:Y:S01]  /*6a90*/  FMUL R11, R47, R11 ;  /* 0x0000000b2f0b7220 */ /* 0x000fe20000400000 */
[----:B------:R-:W-:Y:S01]  /*6aa0*/  FFMA R5, R49, R34, R5 ;  /* 0x0000002231057223 */ /* 0x000fe20000000005 */
[----:B------:R-:W-:Y:S01]  /*6ab0*/  F2FP.RELU.BF16.F32.PACK_AB R53, R7, R3 ;  /* 0x000000030735723e */ /* 0x000fe200000018ff */
[C---:B------:R-:W-:Y:S01]  /*6ac0*/  FFMA R6, R49.reuse, R0, R6 ;  /* 0x0000000031067223 */ /* 0x040fe20000000006 */
[C---:B------:R-:W-:Y:S01]  /*6ad0*/  SHF.L.U32 R0, R64.reuse, 0x10, RZ ;  /* 0x0000001040007819 */ /* 0x040fe200000006ff */
[----:B------:R-:W-:Y:S01]  /*6ae0*/  FFMA R11, R49, R2, R11 ;  /* 0x00000002310b7223 */ /* 0x000fe2000000000b */
[----:B------:R-:W-:Y:S01]  /*6af0*/  LOP3.LUT R2, R64, 0xffff0000, RZ, 0xc0, !PT ;  /* 0xffff000040027812 */ /* 0x000fe200078ec0ff */
[----:B------:R-:W-:Y:S01]  /*6b00*/  FMUL R15, R47, R15 ;  /* 0x0000000f2f0f7220 */ /* 0x000fe20000400000 */
[----:B------:R-:W-:Y:S01]  /*6b10*/  SHF.L.U32 R3, R65, 0x10, RZ ;  /* 0x0000001041037819 */ /* 0x000fe200000006ff */
[----:B------:R-:W-:Y:S01]  /*6b20*/  FFMA R8, R49, R0, R8 ;  /* 0x0000000031087223 */ /* 0x000fe20000000008 */
[----:B------:R-:W-:Y:S01]  /*6b30*/  LOP3.LUT R0, R65, 0xffff0000, RZ, 0xc0, !PT ;  /* 0xffff000041007812 */ /* 0x000fe200078ec0ff */
[C---:B------:R-:W-:Y:S01]  /*6b40*/  FFMA R9, R49.reuse, R2, R9 ;  /* 0x0000000231097223 */ /* 0x040fe20000000009 */
[C---:B------:R-:W-:Y:S01]  /*6b50*/  SHF.L.U32 R2, R66.reuse, 0x10, RZ ;  /* 0x0000001042027819 */ /* 0x040fe200000006ff */
[----:B------:R-:W-:Y:S01]  /*6b60*/  FFMA R10, R49, R3, R10 ;  /* 0x00000003310a7223 */ /* 0x000fe2000000000a */
[----:B------:R-:W-:Y:S01]  /*6b70*/  SHF.L.U32 R3, R67, 0x10, RZ ;  /* 0x0000001043037819 */ /* 0x000fe200000006ff */
[C---:B------:R-:W-:Y:S01]  /*6b80*/  FFMA R15, R49.reuse, R0, R15 ;  /* 0x00000000310f7223 */ /* 0x040fe2000000000f */
[----:B------:R-:W-:Y:S01]  /*6b90*/  LOP3.LUT R0, R66, 0xffff0000, RZ, 0xc0, !PT ;  /* 0xffff000042007812 */ /* 0x000fe200078ec0ff */
[----:B------:R-:W-:Y:S01]  /*6ba0*/  FFMA R12, R49, R2, R12 ;  /* 0x00000002310c7223 */ /* 0x000fe2000000000c */
[C---:B------:R-:W-:Y:S01]  /*6bb0*/  SHF.L.U32 R2, R72.reuse, 0x10, RZ ;  /* 0x0000001048027819 */ /* 0x040fe200000006ff */
[----:B------:R-:W-:Y:S01]  /*6bc0*/  FMUL R19, R47, R19 ;  /* 0x000000132f137220 */ /* 0x000fe20000400000 */
[----:B------:R-:W-:Y:S01]  /*6bd0*/  F2FP.RELU.BF16.F32.PACK_AB R54, R5, R4 ;  /* 0x000000040536723e */ /* 0x000fe200000018ff */
[----:B------:R-:W-:Y:S01]  /*6be0*/  FFMA R13, R49, R0, R13 ;  /* 0x00000000310d7223 */ /* 0x000fe2000000000d */
[----:B------:R-:W-:Y:S01]  /*6bf0*/  LOP3.LUT R0, R67, 0xffff0000, RZ, 0xc0, !PT ;  /* 0xffff000043007812 */ /* 0x000fe200078ec0ff */
[----:B------:R-:W-:Y:S01]  /*6c00*/  FFMA R14, R49, R3, R14 ;  /* 0x00000003310e7223 */ /* 0x000fe2000000000e */
[----:B------:R-:W-:Y:S01]  /*6c10*/  LOP3.LUT R3, R72, 0xffff0000, RZ, 0xc0, !PT ;  /* 0xffff000048037812 */ /* 0x000fe200078ec0ff */
[----:B------:R-:W-:Y:S01]  /*6c20*/  FMUL R23, R47, R23 ;  /* 0x000000172f177220 */ /* 0x000fe20000400000 */
[----:B------:R-:W-:Y:S01]  /*6c30*/  F2FP.RELU.BF16.F32.PACK_AB R55, R11, R6 ;  /* 0x000000060b37723e */ /* 0x000fe200000018ff */
[----:B------:R-:W-:Y:S01]  /*6c40*/  FFMA R19, R49, R0, R19 ;  /* 0x0000000031137223 */ /* 0x000fe20000000013 */
[----:B------:R-:W-:Y:S01]  /*6c50*/  SHF.L.U32 R0, R73, 0x10, RZ ;  /* 0x0000001049007819 */ /* 0x000fe200000006ff */
[----:B------:R-:W-:Y:S01]  /*6c60*/  FFMA R16, R49, R2, R16 ;  /* 0x0000000231107223 */ /* 0x000fe20000000010 */
[----:B------:R-:W-:Y:S01]  /*6c70*/  LOP3.LUT R2, R73, 0xffff0000, RZ, 0xc0, !PT ;  /* 0xffff000049027812 */ /* 0x000fe200078ec0ff */
[----:B------:R-:W-:Y:S01]  /*6c80*/  FFMA R17, R49, R3, R17 ;  /* 0x0000000331117223 */ /* 0x000fe20000000011 */
[----:B------:R-:W-:Y:S01]  /*6c90*/  SHF.L.U32 R3, R75, 0x10, RZ ;  /* 0x000000104b037819 */ /* 0x000fe200000006ff */
[----:B------:R-:W-:Y:S01]  /*6ca0*/  FFMA R18, R49, R0, R18 ;  /* 0x0000000031127223 */ /* 0x000fe20000000012 */
[C---:B------:R-:W-:Y:S01]  /*6cb0*/  SHF.L.U32 R0, R74.reuse, 0x10, RZ ;  /* 0x000000104a007819 */ /* 0x040fe200000006ff */
[----:B------:R1:W-:Y:S01]  /*6cc0*/  STS.128 [R108], R52 ;  /* 0x000000346c007388 */ /* 0x0003e20000000c00 */
[----:B------:R-:W-:Y:S01]  /*6cd0*/  F2FP.RELU.BF16.F32.PACK_AB R8, R9, R8 ;  /* 0x000000080908723e */ /* 0x000fe200000018ff */
[C---:B------:R-:W-:Y:S01]  /*6ce0*/  FFMA R23, R49.reuse, R2, R23 ;  /* 0x0000000231177223 */ /* 0x040fe20000000017 */
[----:B------:R-:W-:Y:S01]  /*6cf0*/  LOP3.LUT R2, R74, 0xffff0000, RZ, 0xc0, !PT ;  /* 0xffff00004a027812 */ /* 0x000fe200078ec0ff */
[----:B------:R-:W-:Y:S01]  /*6d00*/  FFMA R20, R49, R0, R20 ;  /* 0x0000000031147223 */ /* 0x000fe20000000014 */
[----:B------:R-:W-:Y:S01]  /*6d10*/  LOP3.LUT R0, R75, 0xffff0000, RZ, 0xc0, !PT ;  /* 0xffff00004b007812 */ /* 0x000fe200078ec0ff */
[----:B------:R-:W-:Y:S01]  /*6d20*/  FMUL R27, R47, R27 ;  /* 0x0000001b2f1b7220 */ /* 0x000fe20000400000 */
[----:B------:R-:W-:Y:S01]  /*6d30*/  F2FP.RELU.BF16.F32.PACK_AB R9, R15, R10 ;  /* 0x0000000a0f09723e */ /* 0x000fe200000018ff */
[C---:B------:R-:W-:Y:S01]  /*6d40*/  FFMA R21, R49.reuse, R2, R21 ;  /* 0x0000000231157223 */ /* 0x040fe20000000015 */
[C---:B------:R-:W-:Y:S01]  /*6d50*/  FFMA R22, R49.reuse, R3, R22 ;  /* 0x0000000331167223 */ /* 0x040fe20000000016 */
[----:B------:R-:W-:Y:S01]  /*6d60*/  FFMA R27, R49, R0, R27 ;  /* 0x00000000311b7223 */ /* 0x000fe2000000001b */
[C---:B------:R-:W-:Y:S01]  /*6d70*/  SHF.L.U32 R2, R80.reuse, 0x10, RZ ;  /* 0x0000001050027819 */ /* 0x040fe200000006ff */
[C---:B------:R-:W-:Y:S01]  /*6d80*/  FMUL R31, R47.reuse, R31 ;  /* 0x0000001f2f1f7220 */ /* 0x040fe20000400000 */
[----:B------:R-:W-:Y:S01]  /*6d90*/  LOP3.LUT R0, R80, 0xffff0000, RZ, 0xc0, !PT ;  /* 0xffff000050007812 */ /* 0x000fe200078ec0ff */
[----:B------:R-:W-:Y:S01]  /*6da0*/  FMUL R35, R47, R35 ;  /* 0x000000232f237220 */ /* 0x000fe20000400000 */
[----:B------:R-:W-:Y:S01]  /*6db0*/  SHF.L.U32 R3, R81, 0x10, RZ ;  /* 0x0000001051037819 */ /* 0x000fe200000006ff */
[----:B------:R-:W-:Y:S01]  /*6dc0*/  FFMA R24, R49, R2, R24 ;  /* 0x0000000231187223 */ /* 0x000fe20000000018 */
[----:B------:R-:W-:Y:S01]  /*6dd0*/  F2FP.RELU.BF16.F32.PACK_AB R10, R13, R12 ;  /* 0x0000000c0d0a723e */ /* 0x000fe200000018ff */
[----:B------:R-:W-:Y:S01]  /*6de0*/  FFMA R25, R49, R0, R25 ;  /* 0x0000000031197223 */ /* 0x000fe20000000019 */
[----:B------:R-:W-:Y:S01]  /*6df0*/  F2FP.RELU.BF16.F32.PACK_AB R11, R19, R14 ;  /* 0x0000000e130b723e */ /* 0x000fe200000018ff */
[----:B------:R-:W-:Y:S01]  /*6e00*/  FFMA R26, R49, R3, R26 ;  /* 0x00000003311a7223 */ /* 0x000fe2000000001a */
[----:B------:R-:W-:Y:S02]  /*6e10*/  LOP3.LUT R0, R81, 0xffff0000, RZ, 0xc0, !PT ;  /* 0xffff000051007812 */ /* 0x000fe400078ec0ff */
[C---:B------:R-:W-:Y:S01]  /*6e20*/  SHF.L.U32 R2, R82.reuse, 0x10, RZ ;  /* 0x0000001052027819 */ /* 0x040fe200000006ff */
[----:B------:R1:W-:Y:S01]  /*6e30*/  STS.128 [R107+0x10], R8 ;  /* 0x000010086b007388 */ /* 0x0003e20000000c00 */
[----:B------:R-:W-:Y:S01]  /*6e40*/  LOP3.LUT R3, R82, 0xffff0000, RZ, 0xc0, !PT ;  /* 0xffff000052037812 */ /* 0x000fe200078ec0ff */
[----:B------:R-:W-:Y:S01]  /*6e50*/  FFMA R31, R49, R0, R31 ;  /* 0x00000000311f7223 */ /* 0x000fe2000000001f */
[----:B------:R-:W-:Y:S01]  /*6e60*/  SHF.L.U32 R4, R83, 0x10, RZ ;  /* 0x0000001053047819 */ /* 0x000fe200000006ff */
[----:B------:R-:W-:Y:S01]  /*6e70*/  FFMA R28, R49, R2, R28 ;  /* 0x00000002311c7223 */ /* 0x000fe2000000001c */
[----:B------:R-:W-:Y:S01]  /*6e80*/  F2FP.RELU.BF16.F32.PACK_AB R16, R17, R16 ;  /* 0x000000101110723e */ /* 0x000fe200000018ff */
[----:B------:R-:W-:Y:S01]  /*6e90*/  FFMA R29, R49, R3, R29 ;  /* 0x00000003311d7223 */ /* 0x000fe2000000001d */
[----:B------:R-:W-:Y:S01]  /*6ea0*/  LOP3.LUT R5, R83, 0xffff0000, RZ, 0xc0, !PT ;  /* 0xffff000053057812 */ /* 0x000fe200078ec0ff */
[----:B------:R-:W-:Y:S01]  /*6eb0*/  FFMA R30, R49, R4, R30 ;  /* 0x00000004311e7223 */ /* 0x000fe2000000001e */
[----:B------:R-:W-:Y:S02]  /*6ec0*/  F2FP.RELU.BF16.F32.PACK_AB R17, R23, R18 ;  /* 0x000000121711723e */ /* 0x000fe400000018ff */
[----:B------:R-:W-:Y:S01]  /*6ed0*/  F2FP.RELU.BF16.F32.PACK_AB R18, R21, R20 ;  /* 0x000000141512723e */ /* 0x000fe200000018ff */
[----:B------:R-:W-:Y:S01]  /*6ee0*/  FFMA R35, R49, R5, R35 ;  /* 0x0000000531237223 */ /* 0x000fe20000000023 */
[----:B------:R-:W-:Y:S02]  /*6ef0*/  F2FP.RELU.BF16.F32.PACK_AB R19, R27, R22 ;  /* 0x000000161b13723e */ /* 0x000fe400000018ff */
[----:B------:R-:W-:Y:S02]  /*6f00*/  F2FP.RELU.BF16.F32.PACK_AB R24, R25, R24 ;  /* 0x000000181918723e */ /* 0x000fe400000018ff */
[----:B------:R-:W-:Y:S01]  /*6f10*/  F2FP.RELU.BF16.F32.PACK_AB R25, R31, R26 ;  /* 0x0000001a1f19723e */ /* 0x000fe200000018ff */
[----:B------:R1:W-:Y:S01]  /*6f20*/  STS.128 [R106+0x20], R16 ;  /* 0x000020106a007388 */ /* 0x0003e20000000c00 */
[----:B------:R-:W-:Y:S02]  /*6f30*/  F2FP.RELU.BF16.F32.PACK_AB R26, R29, R28 ;  /* 0x0000001c1d1a723e */ /* 0x000fe400000018ff */
[----:B------:R-:W-:Y:S05]  /*6f40*/  F2FP.RELU.BF16.F32.PACK_AB R27, R35, R30 ;  /* 0x0000001e231b723e */ /* 0x000fea00000018ff */
[----:B------:R1:W-:Y:S01]  /*6f50*/  STS.128 [R114+0x30], R24 ;  /* 0x0000301872007388 */ /* 0x0003e20000000c00 */
[----:B------:R-:W-:Y:S01]  /*6f60*/  @!PT LDS RZ, [RZ] ;  /* 0x00000000fffff984 */ /* 0x000fe20000000800 */
[----:B------:R-:W-:Y:S01]  /*6f70*/  @!PT LDS RZ, [RZ] ;  /* 0x00000000fffff984 */ /* 0x000fe20000000800 */
[----:B------:R-:W-:Y:S01]  /*6f80*/  @!PT LDS RZ, [RZ] ;  /* 0x00000000fffff984 */ /* 0x000fe20000000800 */
[----:B------:R-:W-:Y:S01]  /*6f90*/  @!PT LDS RZ, [RZ] ;  /* 0x00000000fffff984 */ /* 0x000fe20000000800 */
[----:B------:R2:W-:Y:S07]  /*6fa0*/  MEMBAR.ALL.CTA ;  /* 0x0000000000007992 */ /* 0x0005ee0000008000 */
[----:B--2---:R-:W2:Y:S02]  /*6fb0*/  FENCE.VIEW.ASYNC.S ;  /* 0x00000000000073c6 */ /* 0x004ea40000000000 */
[----:B--2---:R-:W-:Y:S06]  /*6fc0*/  BAR.SYNC.DEFER_BLOCKING 0x1, 0x80 ;  /* 0x0042000000007b1d */ /* 0x004fec0000010000 */
[----:B------:R-:W-:Y:S05]  /*6fd0*/  @P0 BRA `(.L_x_122) ;  /* 0x0000000000380947 */ /* 0x000fea0003800000 */
[----:B------:R-:W-:Y:S02]  /*6fe0*/  UIADD3 UR4, UPT, UPT, UR44, 0x200, URZ ;  /* 0x000002002c047890 */ /* 0x000fe4000fffe0ff */
[----:B------:R-:W-:Y:S01]  /*6ff0*/  UIADD3 UR8, UP0, UPT, UR50, 0x680, URZ ;  /* 0x0000068032087890 */ /* 0x000fe2000ff1e0ff */
[----:B------:R-:W-:Y:S01]  /*7000*/  UMOV UR43, UR36 ;  /* 0x00000024002b7c82 */ /* 0x000fe20008000000 */
[----:B------:R-:W-:Y:S02]  /*7010*/  UIADD3 UR5, UPT, UPT, UR41, 0x80, URZ ;  /* 0x0000008029057890 */ /* 0x000fe4000fffe0ff */
[----:B------:R-:W-:Y:S01]  /*7020*/  MOV R101, UR4 ;  /* 0x0000000400657c02 */ /* 0x000fe20008000f00 */
[----:B------:R-:W-:Y:S02]  /*7030*/  UIADD3.X UR9, UPT, UPT, URZ, UR51, URZ, UP0, !UPT ;  /* 0x00000033ff097290 */ /* 0x000fe400087fe4ff */
[----:B------:R-:W-:Y:S01]  /*7040*/  UIADD3 UR4, UPT, UPT, UR44, 0x1200, URZ ;  /* 0x000012002c047890 */ /* 0x000fe2000fffe0ff */
[----:B------:R-:W-:Y:S01]  /*7050*/  R2UR UR40, R101 ;  /* 0x00000000652872ca */ /* 0x000fe200000e0000 */
[----:B------:R-:W-:Y:S01]  /*7060*/  UMOV UR6, UR42 ;  /* 0x0000002a00067c82 */ /* 0x000fe20008000000 */
[----:B------:R-:W-:Y:S11]  /*7070*/  UMOV UR7, UR36 ;  /* 0x0000002400077c82 */ /* 0x000ff60008000000 */
[----:B------:R2:W-:Y:S01]  /*7080*/  UTMASTG.3D [UR40], [UR8] ;  /* 0x00000028080073b5 */ /* 0x0005e20008010000 */
[----:B------:R2:W-:Y:S01]  /*7090*/  UTMASTG.3D [UR4], [UR8] ;  /* 0x00000004080073b5 */ /* 0x0005e20008010000 */
[----:B------:R0:W-:Y:S01]  /*70a0*/  UTMACMDFLUSH ;  /* 0x00000000000079b7 */ /* 0x0001e20000000000 */
[----:B--2---:R-:W-:Y:S04]  /*70b0*/  DEPBAR.LE SB0, 0x1 ;  /* 0x000080400000791a */ /* 0x004fe80000000000 */
.L_x_122:
[----:B------:R-:W-:Y:S05]  /*70c0*/  BSYNC.RECONVERGENT B0 ;  /* 0x0000000000007941 */ /* 0x000fea0003800200 */
.L_x_121:
[----:B------:R-:W-:Y:S01]  /*70d0*/  BAR.SYNC.DEFER_BLOCKING 0x1, 0x80 ;  /* 0x0042000000007b1d */ /* 0x000fe20000010000 */
[----:B------:R-:W-:Y:S01]  /*70e0*/  ISETP.NE.AND P1, PT, R115, RZ, PT ;  /* 0x000000ff7300720c */ /* 0x000fe20003f25270 */
[----:B------:R-:W-:Y:S01]  /*70f0*/  UISETP.NE.AND UP0, UPT, UR45, URZ, UPT ;  /* 0x000000ff2d00728c */ /* 0x000fe2000bf05270 */
[----:B------:R-:W-:Y:S11]  /*7100*/  LEA R2, R60, UR44, 0x3 ;  /* 0x0000002c3c027c11 */ /* 0x000ff6000f8e18ff */
[----:B------:R-:W-:Y:S01]  /*7110*/  @!P1 SHF.L.U32 R3, R105, 0x1f, RZ ;  /* 0x0000001f69039819 */ /* 0x000fe200000006ff */
[----:B------:R-:W-:Y:S06]  /*7120*/  BRA.U !UP0, `(.L_x_123) ;  /* 0x0000000108247547 */ /* 0x000fec000b800000 */
[----:B------:R-:W-:Y:S01]  /*7130*/  IMAD.U32 R4, RZ, RZ, UR49 ;  /* 0x00000031ff047e24 */ /* 0x000fe2000f8e00ff */
[----:B------:R-:W-:Y:S01]  /*7140*/  MOV R0, UR37 ;  /* 0x0000002500007c02 */ /* 0x000fe20008000f00 */
[----:B------:R-:W-:Y:S03]  /*7150*/  UIADD3 UR49, UPT, UPT, UR49, 0x1, URZ ;  /* 0x0000000131317890 */ /* 0x000fe6000fffe0ff */
[----:B------:R-:W-:Y:S01]  /*7160*/  @!P1 LEA R4, R4, UR44, 0x3 ;  /* 0x0000002c04049c11 */ /* 0x000fe2000f8e18ff */
[----:B------:R-:W-:Y:S04]  /*7170*/  UISETP.NE.AND UP0, UPT, UR49, 0x4, UPT ;  /* 0x000000043100788c */ /* 0x000fe8000bf05270 */
[----:B------:R-:W-:Y:S01]  /*7180*/  @!P1 VIADD R4, R4, 0xa0 ;  /* 0x000000a004049836 */ /* 0x000fe20000000000 */
[----:B------:R-:W-:Y:S04]  /*7190*/  USEL UR49, UR49, URZ, UP0 ;  /* 0x000000ff31317287 */ /* 0x000fe80008000000 */
[----:B------:R-:W-:Y:S04]  /*71a0*/  @!P1 PRMT R0, R0, 0x654, R4 ;  /* 0x0000065400009816 */ /* 0x000fe80000000004 */
[----:B------:R2:W-:Y:S04]  /*71b0*/  @!P1 SYNCS.ARRIVE.TRANS64.RED.A1T0 RZ, [R0+URZ], RZ ;  /* 0x000000ff00ff99a7 */ /* 0x0005e800081004ff */
.L_x_123:
[----:B------:R-:W3:Y:S01]  /*71c0*/  @!P1 SYNCS.PHASECHK.TRANS64.TRYWAIT P0, [R2+URZ+0x80], R3 ;  /* 0x00008003020095a7 */ /* 0x000ee200080011ff */
[----:B------:R-:W-:Y:S01]  /*71d0*/  BSSY B1, `(.L_x_124) ;  /* 0x0000016000017945 */ /* 0x000fe20003800000 */
[----:B---3--:R-:W-:Y:S03]  /*71e0*/  @!P1 SEL R61, RZ, 0x1, !P0 ;  /* 0x00000001ff3d9807 */ /* 0x008fe60004000000 */
[----:B------:R-:W-:Y:S05]  /*71f0*/  @P1 BRA `(.L_x_125) ;  /* 0x00000000004c1947 */ /* 0x000fea0003800000 */
[----:B------:R-:W-:Y:S01]  /*7200*/  ISETP.NE.AND P0, PT, R61, RZ, PT ;  /* 0x000000ff3d00720c */ /* 0x000fe20003f05270 */
[----:B------:R-:W-:Y:S01]  /*7210*/  BSSY B0, `(.L_x_126) ;  /* 0x000000b000007945 */ /* 0x000fe20003800000 */
[----:B------:R-:W-:Y:S11]  /*7220*/  ISETP.NE.AND P1, PT, R62, RZ, PT ;  /* 0x000000ff3e00720c */ /* 0x000ff60003f25270 */
[----:B------:R-:W-:Y:S02]  /*7230*/  @!UPT UIADD3 URZ, UPT, UPT, URZ, URZ, URZ ;  /* 0x000000fffffff290 */ /* 0x000fe4000fffe0ff */
[C---:B------:R-:W-:Y:S01]  /*7240*/  @P1 IMAD R6, R60.reuse, 0x2000, R108 ;  /* 0x000020003c061824 */ /* 0x040fe200078e026c */
[C---:B------:R-:W-:Y:S01]  /*7250*/  @P1 LEA R4, R60.reuse, R106, 0xd ;  /* 0x0000006a3c041211 */ /* 0x040fe200078e68ff */
[C---:B------:R-:W-:Y:S02]  /*7260*/  @P1 IMAD R5, R60.reuse, 0x2000, R107 ;  /* 0x000020003c051824 */ /* 0x040fe400078e026b */
[----:B------:R-:W-:Y:S01]  /*7270*/  @P1 IMAD R3, R60, 0x2000, R114 ;  /* 0x000020003c031824 */ /* 0x000fe200078e0272 */
[----:B------:R-:W-:Y:S06]  /*7280*/  @P0 BRA `(.L_x_127) ;  /* 0x00000000000c0947 */ /* 0x000fec0003800000 */
[----:B--2---:R-:W-:Y:S04]  /*7290*/  SHF.L.U32 R0, R105, 0x1f, RZ ;  /* 0x0000001f69007819 */ /* 0x004fe800000006ff */
[----:B------:R-:W2:Y:S02]  /*72a0*/  SYNCS.PHASECHK.TRANS64.TRYWAIT P0, [R2+URZ+0x80], R0 ;  /* 0x00008000020075a7 */ /* 0x000ea400080011ff */
[----:B--2---:R-:W-:Y:S05]  /*72b0*/  @!P0 BRA `(.L_x_128) ;  /* 0x00000034004c8947 */ /* 0x004fea0003800000 */
.L_x_127:
[----:B------:R-:W-:Y:S05]  /*72c0*/  BSYNC B0 ;  /* 0x0000000000007941 */ /* 0x000fea0003800000 */
.L_x_126:
[----:B------:R-:W-:Y:S02]  /*72d0*/  ISETP.NE.AND P0, PT, R62, RZ, PT ;  /* 0x000000ff3e00720c */ /* 0x000fe40003f05270 */
[----:B------:R-:W-:Y:S11]  /*72e0*/  IADD3 R60, PT, PT, R60, 0x1, RZ ;  /* 0x000000013c3c7810 */ /* 0x000ff60007ffe0ff */
[----:B------:R3:W1:Y:S04]  /*72f0*/  @P0 LDS.128 R56, [R6] ;  /* 0x0000000006380984 */ /* 0x0006680000000c00 */
[----:B------:R3:W1:Y:S04]  /*7300*/  @P0 LDS.128 R64, [R5+0x10] ;  /* 0x0000100005400984 */ /* 0x0006680000000c00 */
[----:B------:R3:W1:Y:S04]  /*7310*/  @P0 LDS.128 R72, [R4+0x20] ;  /* 0x0000200004480984 */ /* 0x0006680000000c00 */
[----:B------:R3:W1:Y:S02]  /*7320*/  @P0 LDS.128 R80, [R3+0x30] ;  /* 0x0000300003500984 */ /* 0x0006640000000c00 */
.L_x_125:
[----:B------:R-:W-:Y:S05]  /*7330*/  BSYNC B1 ;  /* 0x0000000000017941 */ /* 0x000fea0003800000 */
.L_x_124:
[----:B--2---:R-:W-:Y:S05]  /*7340*/  VIADD R0, R48, 0x20 ;  /* 0x0000002030007836 */ /* 0x004fea0000000000 */
[----:B------:R-:W-:Y:S04]  /*7350*/  SHF.R.U32.HI R0, RZ, 0x15, R0 ;  /* 0x00000015ff007819 */ /* 0x000fe80000011600 */
[----:B------:R-:W-:Y:S11]  /*7360*/  LOP3.LUT P0, RZ, R0, 0x3, R100, 0x48, !PT ;  /* 0x0000000300ff7812 */ /* 0x000ff60007804864 */
[----:B------:R-:W-:Y:S02]  /*7370*/  @!UPT UIADD3 URZ, UPT, UPT, URZ, URZ, URZ ;  /* 0x000000fffffff290 */ /* 0x000fe4000fffe0ff */
[----:B------:R-:W-:Y:S05]  /*7380*/  @!P0 BRA `(.L_x_129) ;  /* 0x0000000000408947 */ /* 0x000fea0003800000 */
[----:B------:R-:W2:Y:S01]  /*7390*/  LDCU.64 UR8, c[0x4][0x70] ;  /* 0x01000e00ff0877ac */ /* 0x000ea20008000a00 */
[----:B---3--:R-:W-:Y:S01]  /*73a0*/  MOV R3, 0x0 ;  /* 0x0000000000037802 */ /* 0x008fe20000000f00 */
[----:B------:R-:W-:Y:S02]  /*73b0*/  HFMA2 R12, -RZ, RZ, 0, 5.9604644775390625e-08 ;  /* 0x00000001ff0c7431 */ /* 0x000fe400000001ff */
[----:B-1----:R-:W-:Y:S02]  /*73c0*/  IMAD.MOV.U32 R8, RZ, RZ, 0x192 ;  /* 0x00000192ff087424 */ /* 0x002fe400078e00ff */
[----:B------:R-:W-:Y:S01]  /*73d0*/  IMAD.MOV.U32 R13, RZ, RZ, RZ ;  /* 0x000000ffff0d7224 */ /* 0x000fe200078e00ff */
[----:B------:R-:W1:Y:S01]  /*73e0*/  LDCU.64 UR6, c[0x4][0x78] ;  /* 0x01000f00ff0677ac */ /* 0x000e620008000a00 */
[----:B------:R-:W3:Y:S01]  /*73f0*/  LDC.64 R2, c[0x4][R3] ;  /* 0x0100000003027b82 */ /* 0x000ee20000000a00 */
[----:B------:R-:W5:Y:S01]  /*7400*/  LDCU.64 UR4, c[0x4][0x10] ;  /* 0x01000200ff0477ac */ /* 0x000f620008000a00 */
[----:B--2---:R-:W-:Y:S01]  /*7410*/  MOV R5, UR9 ;  /* 0x0000000900057c02 */ /* 0x004fe20008000f00 */
[----:B------:R-:W-:Y:S01]  /*7420*/  IMAD.U32 R4, RZ, RZ, UR8 ;  /* 0x00000008ff047e24 */ /* 0x000fe2000f8e00ff */
[----:B-1----:R-:W-:Y:S01]  /*7430*/  MOV R7, UR7 ;  /* 0x0000000700077c02 */ /* 0x002fe20008000f00 */
[----:B------:R-:W-:Y:S01]  /*7440*/  IMAD.U32 R6, RZ, RZ, UR6 ;  /* 0x00000006ff067e24 */ /* 0x000fe2000f8e00ff */
[----:B-----5:R-:W-:Y:S01]  /*7450*/  MOV R11, UR5 ;  /* 0x00000005000b7c02 */ /* 0x020fe20008000f00 */
[----:B------:R-:W-:Y:S02]  /*7460*/  IMAD.U32 R10, RZ, RZ, UR4 ;  /* 0x00000004ff0a7e24 */ /* 0x000fe4000f8e00ff */
[----:B------:R-:W-:Y:S07]  /*7470*/  LEPC R20, `(.L_x_129) ;  /* 0x000000001014794e */ /* 0x000fee0000000000 */
[----:B---34-:R-:W-:Y:S05]  /*7480*/  CALL.ABS.NOINC R2 ;  /* 0x0000000002007343 */ /* 0x018fea0003c00000 */
.L_x_129:
[----:B------:R-:W-:Y:S01]  /*7490*/  ISETP.NE.AND P6, PT, R115, RZ, PT ;  /* 0x000000ff7300720c */ /* 0x000fe20003fc5270 */
[----:B------:R-:W-:Y:S05]  /*74a0*/  WARPSYNC.ALL ;  /* 0x0000000000007948 */ /* 0x000fea0003800000 */
[----:B------:R-:W-:Y:S01]  /*74b0*/  R2UR UR4, R48 ;  /* 0x00000000300472ca */ /* 0x000fe200000e0000 */
[----:B------:R-:W-:Y:S01]  /*74c0*/  BSSY.RECONVERGENT B0, `(.L_x_130) ;  /* 0x0000094000007945 */ /* 0x000fe20003800200 */
[----:B------:R-:W-:Y:S02]  /*74d0*/  MOV R50, UR49 ;  /* 0x0000003100327c02 */ /* 0x000fe40008000f00 */
[----:B-1-3--:R-:W-:Y:S02]  /*74e0*/  SHF.L.U32 R3, R56, 0x10, RZ ;  /* 0x0000001038037819 */ /* 0x00afe400000006ff */
[----:B------:R-:W-:Y:S02]  /*74f0*/  MOV R63, UR37 ;  /* 0x00000025003f7c02 */ /* 0x000fe40008000f00 */
[----:B------:R-:W-:Y:S02]  /*7500*/  @!P6 LEA R50, R50, UR44, 0x3 ;  /* 0x0000002c3232ec11 */ /* 0x000fe4000f8e18ff */
[----:B------:R-:W-:Y:S02]  /*7510*/  LOP3.LUT R51, R57, 0xffff0000, RZ, 0xc0, !PT ;  /* 0xffff000039337812 */ /* 0x000fe400078ec0ff */
[----:B------:R-:W-:Y:S01]  /*7520*/  @!P6 IADD3 R50, PT, PT, R50, 0xa0, RZ ;  /* 0x000000a03232e810 */ /* 0x000fe20007ffe0ff */
[----:B------:R-:W1:Y:S01]  /*7530*/  LDTM.x32 R4, tmem[UR4+0x20] ;  /* 0x00002004000479ee */ /* 0x000e6200082c0000 */
[----:B------:R-:W-:Y:S02]  /*7540*/  ISETP.NE.AND P0, PT, R110, RZ, PT ;  /* 0x000000ff6e00720c */ /* 0x000fe40003f05270 */
[----:B------:R-:W-:Y:S02]  /*7550*/  @!P6 PRMT R63, R63, 0x654, R50 ;  /* 0x000006543f3fe816 */ /* 0x000fe40000000032 */
[----:B------:R-:W-:Y:S01]  /*7560*/  SHF.L.U32 R50, R57, 0x10, RZ ;  /* 0x0000001039327819 */ /* 0x000fe200000006ff */
[C---:B-1----:R-:W-:Y:S01]  /*7570*/  FMUL R0, R47.reuse, R4 ;  /* 0x000000042f007220 */ /* 0x042fe20000400000 */
[----:B------:R-:W-:Y:S01]  /*7580*/  LOP3.LUT R4, R56, 0xffff0000, RZ, 0xc0, !PT ;  /* 0xffff000038047812 */ /* 0x000fe200078ec0ff */
[C---:B------:R-:W-:Y:S01]  /*7590*/  FMUL R2, R47.reuse, R5 ;  /* 0x000000052f027220 */ /* 0x040fe20000400000 */
[----:B------:R-:W-:Y:S01]  /*75a0*/  FMUL R7, R47, R7 ;  /* 0x000000072f077220 */ /* 0x000fe20000400000 */
[----:B------:R-:W-:Y:S01]  /*75b0*/  FFMA R0, R49, R3, R0 ;  /* 0x0000000331007223 */ /* 0x000fe20000000000 */
[----:B------:R-:W-:Y:S01]  /*75c0*/  FMUL R3, R47, R6 ;  /* 0x000000062f037220 */ /* 0x000fe20000400000 */
[----:B------:R-:W-:Y:S01]  /*75d0*/  FFMA R2, R49, R4, R2 ;  /* 0x0000000431027223 */ /* 0x000fe20000000002 */
[C---:B------:R-:W-:Y:S01]  /*75e0*/  FMUL R4, R47.reuse, R8 ;  /* 0x000000082f047220 */ /* 0x040fe20000400000 */
[C---:B------:R-:W-:Y:S01]  /*75f0*/  FMUL R8, R47.reuse, R12 ;  /* 0x0000000c2f087220 */ /* 0x040fe20000400000 */
[C---:B------:R-:W-:Y:S01]  /*7600*/  FMUL R12, R47.reuse, R16 ;  /* 0x000000102f0c7220 */ /* 0x040fe20000400000 */
[C---:B------:R-:W-:Y:S01]  /*7610*/  FMUL R16, R47.reuse, R20 ;  /* 0x000000142f107220 */ /* 0x040fe20000400000 */
[----:B------:R-:W-:Y:S01]  /*7620*/  F2FP.RELU.BF16.F32.PACK_AB R52, R2, R0 ;  /* 0x000000000234723e */ /* 0x000fe200000018ff */
[C---:B------:R-:W-:Y:S01]  /*7630*/  FMUL R20, R47.reuse, R24 ;  /* 0x000000182f147220 */ /* 0x040fe20000400000 */
[C---:B------:R-:W-:Y:S01]  /*7640*/  LOP3.LUT R0, R58.reuse, 0xffff0000, RZ, 0xc0, !PT ;  /* 0xffff00003a007812 */ /* 0x040fe200078ec0ff */
[----:B------:R-:W-:Y:S01]  /*7650*/  FMUL R24, R47, R28 ;  /* 0x0000001c2f187220 */ /* 0x000fe20000400000 */
[----:B------:R-:W-:Y:S01]  /*7660*/  SHF.L.U32 R2, R59, 0x10, RZ ;  /* 0x000000103b027819 */ /* 0x000fe200000006ff */
[C---:B------:R-:W-:Y:S01]  /*7670*/  FMUL R28, R47.reuse, R32 ;  /* 0x000000202f1c7220 */ /* 0x040fe20000400000 */
[----:B------:R-:W-:Y:S01]  /*7680*/  SHF.L.U32 R32, R58, 0x10, RZ ;  /* 0x000000103a207819 */ /* 0x000fe200000006ff */
[----:B------:R-:W-:Y:S01]  /*7690*/  FMUL R5, R47, R9 ;  /* 0x000000092f057220 */ /* 0x000fe20000400000 */
[C---:B------:R-:W-:Y:S01]  /*76a0*/  FFMA R3, R49.reuse, R50, R3 ;  /* 0x0000003231037223 */ /* 0x040fe20000000003 */
[----:B------:R-:W-:Y:S01]  /*76b0*/  FFMA R7, R49, R51, R7 ;  /* 0x0000003331077223 */ /* 0x000fe20000000007 */
[----:B------:R-:W-:Y:S01]  /*76c0*/  FMUL R6, R47, R10 ;  /* 0x0000000a2f067220 */ /* 0x000fe20000400000 */
[----:B------:R-:W-:Y:S01]  /*76d0*/  FFMA R4, R49, R32, R4 ;  /* 0x0000002031047223 */ /* 0x000fe20000000004 */
[----:B------:R-:W-:Y:S01]  /*76e0*/  LOP3.LUT R32, R59, 0xffff0000, RZ, 0xc0, !PT ;  /* 0xffff00003b207812 */ /* 0x000fe200078ec0ff */
[----:B------:R-:W-:Y:S01]  /*76f0*/  FFMA R5, R49, R0, R5 ;  /* 0x0000000031057223 */ /* 0x000fe20000000005 */
[C---:B------:R-:W-:Y:S01]  /*7700*/  SHF.L.U32 R0, R64.reuse, 0x10, RZ ;  /* 0x0000001040007819 */ /* 0x040fe200000006ff */
[----:B------:R-:W-:Y:S01]  /*7710*/  FMUL R11, R47, R11 ;  /* 0x0000000b2f0b7220 */ /* 0x000fe20000400000 */
[----:B------:R-:W-:Y:S01]  /*7720*/  F2FP.RELU.BF16.F32.PACK_AB R53, R7, R3 ;  /* 0x000000030735723e */ /* 0x000fe200000018ff */
[C---:B------:R-:W-:Y:S01]  /*7730*/  FFMA R6, R49.reuse, R2, R6 ;  /* 0x0000000231067223 */ /* 0x040fe20000000006 */
[----:B------:R-:W-:Y:S01]  /*7740*/  LOP3.LUT R2, R64, 0xffff0000, RZ, 0xc0, !PT ;  /* 0xffff000040027812 */ /* 0x000fe200078ec0ff */
[----:B------:R-:W-:Y:S01]  /*7750*/  FFMA R11, R49, R32, R11 ;  /* 0x00000020310b7223 */ /* 0x000fe2000000000b */
[----:B------:R-:W-:Y:S01]  /*7760*/  SHF.L.U32 R3, R65, 0x10, RZ ;  /* 0x0000001041037819 */ /* 0x000fe200000006ff */
[----:B------:R-:W-:Y:S01]  /*7770*/  FFMA R8, R49, R0, R8 ;  /* 0x0000000031087223 */ /* 0x000fe20000000008 */
[----:B------:R-:W-:Y:S01]  /*7780*/  LOP3.LUT R0, R65, 0xffff0000, RZ, 0xc0, !PT ;  /* 0xffff000041007812 */ /* 0x000fe200078ec0ff */
[----:B------:R-:W-:Y:S01]  /*7790*/  FMUL R9, R47, R13 ;  /* 0x0000000d2f097220 */ /* 0x000fe20000400000 */
[----:B------:R-:W-:Y:S01]  /*77a0*/  F2FP.RELU.BF16.F32.PACK_AB R54, R5, R4 ;  /* 0x000000040536723e */ /* 0x000fe200000018ff */
[----:B------:R-:W-:Y:S01]  /*77b0*/  FMUL R10, R47, R14 ;  /* 0x0000000e2f0a7220 */ /* 0x000fe20000400000 */
[----:B------:R-:W-:Y:S01]  /*77c0*/  F2FP.RELU.BF16.F32.PACK_AB R55, R11, R6 ;  /* 0x000000060b37723e */ /* 0x000fe200000018ff */
[----:B------:R-:W-:Y:S01]  /*77d0*/  FMUL R15, R47, R15 ;  /* 0x0000000f2f0f7220 */ /* 0x000fe20000400000 */
[----:B------:R-:W-:Y:S01]  /*77e0*/  SHF.L.U32 R4, R81, 0x10, RZ ;  /* 0x0000001051047819 */ /* 0x000fe200000006ff */
[C---:B------:R-:W-:Y:S01]  /*77f0*/  FFMA R9, R49.reuse, R2, R9 ;  /* 0x0000000231097223 */ /* 0x040fe20000000009 */
[C---:B------:R-:W-:Y:S01]  /*7800*/  SHF.L.U32 R2, R66.reuse, 0x10, RZ ;  /* 0x0000001042027819 */ /* 0x040fe200000006ff */
[C---:B------:R-:W-:Y:S01]  /*7810*/  FFMA R10, R49.reuse, R3, R10 ;  /* 0x00000003310a7223 */ /* 0x040fe2000000000a */
[----:B------:R-:W-:Y:S01]  /*7820*/  LOP3.LUT R3, R66, 0xffff0000, RZ, 0xc0, !PT ;  /* 0xffff000042037812 */ /* 0x000fe200078ec0ff */
[----:B------:R-:W-:Y:S01]  /*7830*/  FFMA R15, R49, R0, R15 ;  /* 0x00000000310f7223 */ /* 0x000fe2000000000f */
[----:B------:R-:W-:Y:S01]  /*7840*/  SHF.L.U32 R0, R67, 0x10, RZ ;  /* 0x0000001043007819 */ /* 0x000fe200000006ff */
[----:B------:R-:W-:Y:S01]  /*7850*/  FMUL R13, R47, R17 ;  /* 0x000000112f0d7220 */ /* 0x000fe20000400000 */
[----:B------:R-:W-:Y:S01]  /*7860*/  F2FP.RELU.BF16.F32.PACK_AB R8, R9, R8 ;  /* 0x000000080908723e */ /* 0x000fe200000018ff */
[----:B------:R-:W-:Y:S01]  /*7870*/  FMUL R14, R47, R18 ;  /* 0x000000122f0e7220 */ /* 0x000fe20000400000 */
[----:B------:R-:W-:Y:S01]  /*7880*/  F2FP.RELU.BF16.F32.PACK_AB R9, R15, R10 ;  /* 0x0000000a0f09723e */ /* 0x000fe200000018ff */
[----:B------:R-:W-:Y:S01]  /*7890*/  FFMA R12, R49, R2, R12 ;  /* 0x00000002310c7223 */ /* 0x000fe2000000000c */
[----:B------:R-:W-:Y:S01]  /*78a0*/  LOP3.LUT R2, R67, 0xffff0000, RZ, 0xc0, !PT ;  /* 0xffff000043027812 */ /* 0x000fe200078ec0ff */
[----:B------:R-:W-:Y:S01]  /*78b0*/  FFMA R13, R49, R3, R13 ;  /* 0x00000003310d7223 */ /* 0x000fe2000000000d */
[----:B------:R-:W-:Y:S01]  /*78c0*/  SHF.L.U32 R3, R73, 0x10, RZ ;  /* 0x0000001049037819 */ /* 0x000fe200000006ff */
[----:B------:R-:W-:Y:S01]  /*78d0*/  FFMA R14, R49, R0, R14 ;  /* 0x00000000310e7223 */ /* 0x000fe2000000000e */
[C---:B------:R-:W-:Y:S01]  /*78e0*/  SHF.L.U32 R0, R72.reuse, 0x10, RZ ;  /* 0x0000001048007819 */ /* 0x040fe200000006ff */
[----:B------:R-:W-:Y:S01]  /*78f0*/  FMUL R19, R47, R19 ;  /* 0x000000132f137220 */ /* 0x000fe20000400000 */
[----:B------:R-:W-:Y:S01]  /*7900*/  F2FP.RELU.BF16.F32.PACK_AB R10, R13, R12 ;  /* 0x0000000c0d0a723e */ /* 0x000fe200000018ff */
[----:B------:R-:W-:Y:S01]  /*7910*/  FMUL R17, R47, R21 ;  /* 0x000000152f117220 */ /* 0x000fe20000400000 */
[----:B------:R-:W-:Y:S01]  /*7920*/  LOP3.LUT R5, R83, 0xffff0000, RZ, 0xc0, !PT ;  /* 0xffff000053057812 */ /* 0x000fe200078ec0ff */
[C---:B------:R-:W-:Y:S01]  /*7930*/  FFMA R19, R49.reuse, R2, R19 ;  /* 0x0000000231137223 */ /* 0x040fe20000000013 */
[----:B------:R-:W-:Y:S01]  /*7940*/  LOP3.LUT R2, R72, 0xffff0000, RZ, 0xc0, !PT ;  /* 0xffff000048027812 */ /* 0x000fe200078ec0ff */
[----:B------:R1:W-:Y:S01]  /*7950*/  STS.128 [R108+0x2000], R52 ;  /* 0x002000346c007388 */ /* 0x0003e20000000c00 */
[----:B------:R-:W-:Y:S01]  /*7960*/  FFMA R16, R49, R0, R16 ;  /* 0x0000000031107223 */ /* 0x000fe20000000010 */
[----:B------:R-:W-:Y:S01]  /*7970*/  LOP3.LUT R0, R73, 0xffff0000, RZ, 0xc0, !PT ;  /* 0xffff000049007812 */ /* 0x000fe200078ec0ff */
[----:B------:R-:W-:Y:S01]  /*7980*/  FMUL R18, R47, R22 ;  /* 0x000000162f127220 */ /* 0x000fe20000400000 */
[----:B------:R-:W-:Y:S01]  /*7990*/  F2FP.RELU.BF16.F32.PACK_AB R11, R19, R14 ;  /* 0x0000000e130b723e */ /* 0x000fe200000018ff */
[----:B------:R-:W-:Y:S01]  /*79a0*/  FMUL R23, R47, R23 ;  /* 0x000000172f177220 */ /* 0x000fe20000400000 */
[C---:B------:R-:W-:Y:S01]  /*79b0*/  FFMA R17, R49.reuse, R2, R17 ;  /* 0x0000000231117223 */ /* 0x040fe20000000011 */
[C---:B------:R-:W-:Y:S01]  /*79c0*/  SHF.L.U32 R2, R74.reuse, 0x10, RZ ;  /* 0x000000104a027819 */ /* 0x040fe200000006ff */
[----:B------:R-:W-:Y:S01]  /*79d0*/  FFMA R18, R49, R3, R18 ;  /* 0x0000000331127223 */ /* 0x000fe20000000012 */
[----:B------:R-:W-:Y:S01]  /*79e0*/  SHF.L.U32 R3, R75, 0x10, RZ ;  /* 0x000000104b037819 */ /* 0x000fe200000006ff */
[----:B------:R1:W-:Y:S01]  /*79f0*/  STS.128 [R107+0x2010], R8 ;  /* 0x002010086b007388 */ /* 0x0003e20000000c00 */
[----:B------:R-:W-:Y:S01]  /*7a00*/  F2FP.RELU.BF16.F32.PACK_AB R16, R17, R16 ;  /* 0x000000101110723e */ /* 0x000fe200000018ff */
[----:B------:R-:W-:Y:S01]  /*7a10*/  FFMA R23, R49, R0, R23 ;  /* 0x0000000031177223 */ /* 0x000fe20000000017 */
[----:B------:R-:W-:Y:S01]  /*7a20*/  LOP3.LUT R0, R74, 0xffff0000, RZ, 0xc0, !PT ;  /* 0xffff00004a007812 */ /* 0x000fe200078ec0ff */
[C---:B------:R-:W-:Y:S01]  /*7a30*/  FMUL R21, R47.reuse, R25 ;  /* 0x000000192f157220 */ /* 0x040fe20000400000 */
[----:B------:R-:W-:Y:S01]  /*7a40*/  FMUL R22, R47, R26 ;  /* 0x0000001a2f167220 */ /* 0x000fe20000400000 */
[C---:B------:R-:W-:Y:S01]  /*7a50*/  FFMA R20, R49.reuse, R2, R20 ;  /* 0x0000000231147223 */ /* 0x040fe20000000014 */
[C---:B------:R-:W-:Y:S01]  /*7a60*/  SHF.L.U32 R2, R80.reuse, 0x10, RZ ;  /* 0x0000001050027819 */ /* 0x040fe200000006ff */
[----:B------:R-:W-:Y:S01]  /*7a70*/  FFMA R21, R49, R0, R21 ;  /* 0x0000000031157223 */ /* 0x000fe20000000015 */
[----:B------:R-:W-:Y:S01]  /*7a80*/  LOP3.LUT R0, R75, 0xffff0000, RZ, 0xc0, !PT ;  /* 0xffff00004b007812 */ /* 0x000fe200078ec0ff */
[----:B------:R-:W-:Y:S01]  /*7a90*/  FFMA R22, R49, R3, R22 ;  /* 0x0000000331167223 */ /* 0x000fe20000000016 */
[C---:B------:R-:W-:Y:S01]  /*7aa0*/  FMUL R27, R47.reuse, R27 ;  /* 0x0000001b2f1b7220 */ /* 0x040fe20000400000 */
[----:B------:R-:W-:Y:S01]  /*7ab0*/  LOP3.LUT R3, R80, 0xffff0000, RZ, 0xc0, !PT ;  /* 0xffff000050037812 */ /* 0x000fe200078ec0ff */
[C---:B------:R-:W-:Y:S01]  /*7ac0*/  FMUL R25, R47.reuse, R29 ;  /* 0x0000001d2f197220 */ /* 0x040fe20000400000 */
[----:B------:R-:W-:Y:S01]  /*7ad0*/  FMUL R26, R47, R30 ;  /* 0x0000001e2f1a7220 */ /* 0x000fe20000400000 */
[C---:B------:R-:W-:Y:S01]  /*7ae0*/  FFMA R27, R49.reuse, R0, R27 ;  /* 0x00000000311b7223 */ /* 0x040fe2000000001b */
[----:B------:R-:W-:Y:S01]  /*7af0*/  FFMA R24, R49, R2, R24 ;  /* 0x0000000231187223 */ /* 0x000fe20000000018 */
[----:B------:R-:W-:Y:S01]  /*7b00*/  LOP3.LUT R0, R81, 0xffff0000, RZ, 0xc0, !PT ;  /* 0xffff000051007812 */ /* 0x000fe200078ec0ff */
[----:B------:R-:W-:Y:S01]  /*7b10*/  FFMA R25, R49, R3, R25 ;  /* 0x0000000331197223 */ /* 0x000fe20000000019 */
[----:B------:R-:W-:Y:S01]  /*7b20*/  FMUL R31, R47, R31 ;  /* 0x0000001f2f1f7220 */ /* 0x000fe20000400000 */
[C---:B------:R-:W-:Y:S01]  /*7b30*/  SHF.L.U32 R2, R82.reuse, 0x10, RZ ;  /* 0x0000001052027819 */ /* 0x040fe200000006ff */
[----:B------:R-:W-:Y:S01]  /*7b40*/  FFMA R26, R49, R4, R26 ;  /* 0x00000004311a7223 */ /* 0x000fe2000000001a */
[----:B------:R-:W-:Y:S01]  /*7b50*/  LOP3.LUT R3, R82, 0xffff0000, RZ, 0xc0, !PT ;  /* 0xffff000052037812 */ /* 0x000fe200078ec0ff */
[----:B------:R-:W-:Y:S01]  /*7b60*/  FMUL R29, R47, R33 ;  /* 0x000000212f1d7220 */ /* 0x000fe20000400000 */
[----:B------:R-:W-:Y:S01]  /*7b70*/  SHF.L.U32 R4, R83, 0x10, RZ ;  /* 0x0000001053047819 */ /* 0x000fe200000006ff */
[----:B------:R-:W-:Y:S01]  /*7b80*/  FMUL R30, R47, R34 ;  /* 0x000000222f1e7220 */ /* 0x000fe20000400000 */
[----:B------:R-:W-:Y:S01]  /*7b90*/  F2FP.RELU.BF16.F32.PACK_AB R17, R23, R18 ;  /* 0x000000121711723e */ /* 0x000fe200000018ff */
[----:B------:R-:W-:Y:S01]  /*7ba0*/  FFMA R31, R49, R0, R31 ;  /* 0x00000000311f7223 */ /* 0x000fe2000000001f */
[----:B------:R-:W-:Y:S01]  /*7bb0*/  FMUL R35, R47, R35 ;  /* 0x000000232f237220 */ /* 0x000fe20000400000 */
[----:B------:R-:W-:Y:S01]  /*7bc0*/  F2FP.RELU.BF16.F32.PACK_AB R18, R21, R20 ;  /* 0x000000141512723e */ /* 0x000fe200000018ff */
[----:B------:R-:W-:Y:S01]  /*7bd0*/  FFMA R28, R49, R2, R28 ;  /* 0x00000002311c7223 */ /* 0x000fe2000000001c */
[----:B------:R-:W-:Y:S01]  /*7be0*/  F2FP.RELU.BF16.F32.PACK_AB R19, R27, R22 ;  /* 0x000000161b13723e */ /* 0x000fe200000018ff */
[C---:B------:R-:W-:Y:S01]  /*7bf0*/  FFMA R29, R49.reuse, R3, R29 ;  /* 0x00000003311d7223 */ /* 0x040fe2000000001d */
[C---:B------:R-:W-:Y:S01]  /*7c00*/  FFMA R30, R49.reuse, R4, R30 ;  /* 0x00000004311e7223 */ /* 0x040fe2000000001e */
[----:B------:R-:W-:Y:S01]  /*7c10*/  FFMA R35, R49, R5, R35 ;  /* 0x0000000531237223 */ /* 0x000fe20000000023 */
[----:B------:R-:W-:Y:S01]  /*7c20*/  F2FP.RELU.BF16.F32.PACK_AB R24, R25, R24 ;  /* 0x000000181918723e */ /* 0x000fe200000018ff */
[----:B------:R1:W-:Y:S01]  /*7c30*/  STS.128 [R106+0x2020], R16 ;  /* 0x002020106a007388 */ /* 0x0003e20000000c00 */
[----:B------:R-:W-:Y:S02]  /*7c40*/  F2FP.RELU.BF16.F32.PACK_AB R25, R31, R26 ;  /* 0x0000001a1f19723e */ /* 0x000fe400000018ff */
[----:B------:R-:W-:Y:S02]  /*7c50*/  F2FP.RELU.BF16.F32.PACK_AB R26, R29, R28 ;  /* 0x0000001c1d1a723e */ /* 0x000fe400000018ff */
[----:B------:R-:W-:Y:S02]  /*7c60*/  F2FP.RELU.BF16.F32.PACK_AB R27, R35, R30 ;  /* 0x0000001e231b723e */ /* 0x000fe400000018ff */
[----:B------:R-:W-:Y:S02]  /*7c70*/  LEA R0, R60, UR44, 0x3 ;  /* 0x0000002c3c007c11 */ /* 0x000fe4000f8e18ff */
[----:B------:R-:W-:Y:S01]  /*7c80*/  @!P6 SHF.L.U32 R2, R105, 0x1f, RZ ;  /* 0x0000001f6902e819 */ /* 0x000fe200000006ff */
        /* <DEDUP_REMOVED lines=9> */
[----:B------:R-:W-:Y:S02]  /*7d20*/  UIADD3 UR12, UP0, UPT, UR50, 0x680, URZ ;  /* 0x00000680320c7890 */ /* 0x000fe4000ff1e0ff */
[----:B------:R-:W-:Y:S02]  /*7d30*/  UIADD3 UR9, UPT, UPT, UR41, 0x20, URZ ;  /* 0x0000002029097890 */ /* 0x000fe4000fffe0ff */
[----:B------:R-:W-:Y:S02]  /*7d40*/  UIADD3 UR8, UPT, UPT, UR44, 0x2200, URZ ;  /* 0x000022002c087890 */ /* 0x000fe4000fffe0ff */
[----:B------:R-:W-:Y:S01]  /*7d50*/  UIADD3.X UR13, UPT, UPT, URZ, UR51, URZ, UP0, !UPT ;  /* 0x00000033ff0d7290 */ /* 0x000fe200087fe4ff */
[----:B------:R-:W-:Y:S01]  /*7d60*/  UMOV UR10, UR42 ;  /* 0x0000002a000a7c82 */ /* 0x000fe20008000000 */
[----:B------:R-:W-:Y:S01]  /*7d70*/  UMOV UR11, UR36 ;  /* 0x00000024000b7c82 */ /* 0x000fe20008000000 */
[----:B------:R-:W-:Y:S02]  /*7d80*/  UIADD3 UR5, UPT, UPT, UR41, 0xa0, URZ ;  /* 0x000000a029057890 */ /* 0x000fe4000fffe0ff */
[----:B------:R-:W-:Y:S01]  /*7d90*/  UIADD3 UR4, UPT, UPT, UR44, 0x3200, URZ ;  /* 0x000032002c047890 */ /* 0x000fe2000fffe0ff */
[----:B------:R-:W-:Y:S03]  /*7da0*/  UMOV UR6, UR42 ;  /* 0x0000002a00067c82 */ /* 0x000fe60008000000 */
[----:B------:R2:W-:Y:S01]  /*7db0*/  UTMASTG.3D [UR8], [UR12] ;  /* 0x000000080c0073b5 */ /* 0x0005e20008010000 */
[----:B------:R-:W-:Y:S04]  /*7dc0*/  UMOV UR7, UR36 ;  /* 0x0000002400077c82 */ /* 0x000fe80008000000 */
[----:B------:R2:W-:Y:S01]  /*7dd0*/  UTMASTG.3D [UR4], [UR12] ;  /* 0x000000040c0073b5 */ /* 0x0005e20008010000 */
[----:B------:R0:W-:Y:S01]  /*7de0*/  UTMACMDFLUSH ;  /* 0x00000000000079b7 */ /* 0x0001e20000000000 */
[----:B--2---:R-:W-:Y:S04]  /*7df0*/  DEPBAR.LE SB0, 0x1 ;  /* 0x000080400000791a */ /* 0x004fe80000000000 */
.L_x_131:
[----:B------:R-:W-:Y:S05]  /*7e00*/  BSYNC.RECONVERGENT B0 ;  /* 0x0000000000007941 */ /* 0x000fea0003800200 */
.L_x_130:
[----:B------:R-:W-:Y:S01]  /*7e10*/  BAR.SYNC.DEFER_BLOCKING 0x1, 0x80 ;  /* 0x0042000000007b1d */ /* 0x000fe20000010000 */
[----:B------:R-:W-:Y:S04]  /*7e20*/  UIADD3 UR40, UPT, UPT, UR49, 0x1, URZ ;  /* 0x0000000131287890 */ /* 0x000fe8000fffe0ff */
[----:B------:R-:W-:Y:S04]  /*7e30*/  UISETP.NE.AND UP0, UPT, UR40, 0x4, UPT ;  /* 0x000000042800788c */ /* 0x000fe8000bf05270 */
[----:B------:R-:W-:Y:S01]  /*7e40*/  USEL UR40, UR40, URZ, UP0 ;  /* 0x000000ff28287287 */ /* 0x000fe20008000000 */
[----:B------:R2:W-:Y:S01]  /*7e50*/  @!P6 SYNCS.ARRIVE.TRANS64.RED.A1T0 RZ, [R63+URZ], RZ ;  /* 0x000000ff3fffe9a7 */ /* 0x0005e200081004ff */
[----:B------:R-:W-:Y:S01]  /*7e60*/  BSSY B1, `(.L_x_132) ;  /* 0x0000017000017945 */ /* 0x000fe20003800000 */
[----:B------:R-:W3:Y:S02]  /*7e70*/  @!P6 SYNCS.PHASECHK.TRANS64.TRYWAIT P0, [R0+URZ+0x80], R2 ;  /* 0x000080020000e5a7 */ /* 0x000ee400080011ff */
[----:B---3--:R-:W-:Y:S01]  /*7e80*/  @!P6 SEL R61, RZ, 0x1, !P0 ;  /* 0x00000001ff3de807 */ /* 0x008fe20004000000 */
[----:B--2---:R-:W-:Y:S06]  /*7e90*/  @P6 BRA `(.L_x_133) ;  /* 0x00000000004c6947 */ /* 0x004fec0003800000 */
        /* <DEDUP_REMOVED lines=9> */
[----:B------:R-:W-:Y:S04]  /*7f30*/  SHF.L.U32 R6, R105, 0x1f, RZ ;  /* 0x0000001f69067819 */ /* 0x000fe800000006ff */
[----:B------:R-:W2:Y:S02]  /*7f40*/  SYNCS.PHASECHK.TRANS64.TRYWAIT P0, [R0+URZ+0x80], R6 ;  /* 0x00008006000075a7 */ /* 0x000ea400080011ff */
[----:B--2---:R-:W-:Y:S05]  /*7f50*/  @!P0 BRA `(.L_x_136) ;  /* 0x0000002800388947 */ /* 0x004fea0003800000 */
.L_x_135:
[----:B------:R-:W-:Y:S05]  /*7f60*/  BSYNC B0 ;  /* 0x0000000000007941 */ /* 0x000fea0003800000 */
.L_x_134:
[----:B------:R-:W-:Y:S02]  /*7f70*/  ISETP.NE.AND P0, PT, R62, RZ, PT ;  /* 0x000000ff3e00720c */ /* 0x000fe40003f05270 */
[----:B------:R-:W-:Y:S11]  /*7f80*/  IADD3 R60, PT, PT, R60, 0x1, RZ ;  /* 0x000000013c3c7810 */ /* 0x000ff60007ffe0ff */
[----:B------:R3:W1:Y:S04]  /*7f90*/  @P0 LDS.128 R56, [R5] ;  /* 0x0000000005380984 */ /* 0x0006680000000c00 */
[----:B------:R3:W1:Y:S04]  /*7fa0*/  @P0 LDS.128 R64, [R4+0x10] ;  /* 0x0000100004400984 */ /* 0x0006680000000c00 */
[----:B------:R3:W1:Y:S04]  /*7fb0*/  @P0 LDS.128 R72, [R3+0x20] ;  /* 0x0000200003480984 */ /* 0x0006680000000c00 */
[----:B------:R3:W1:Y:S02]  /*7fc0*/  @P0 LDS.128 R80, [R2+0x30] ;  /* 0x0000300002500984 */ /* 0x0006640000000c00 */
.L_x_133:
[----:B------:R-:W-:Y:S05]  /*7fd0*/  BSYNC B1 ;  /* 0x0000000000017941 */ /* 0x000fea0003800000 */
.L_x_132:
        /* <DEDUP_REMOVED lines=21> */
.L_x_137:
        /* <DEDUP_REMOVED lines=151> */
.L_x_139:
[----:B------:R-:W-:Y:S05]  /*8aa0*/  BSYNC.RECONVERGENT B0 ;  /* 0x0000000000007941 */ /* 0x000fea0003800200 */
.L_x_138:
        /* <DEDUP_REMOVED lines=21> */
.L_x_143:
[----:B------:R-:W-:Y:S05]  /*8c00*/  BSYNC B0 ;  /* 0x0000000000007941 */ /* 0x000fea0003800000 */
.L_x_142:
[----:B------:R-:W-:Y:S11]  /*8c10*/  ISETP.NE.AND P0, PT, R62, RZ, PT ;  /* 0x000000ff3e00720c */ /* 0x000ff60003f05270 */
[----:B------:R-:W-:Y:S02]  /*8c20*/  @!UPT UIADD3 URZ, UPT, UPT, URZ, URZ, URZ ;  /* 0x000000fffffff290 */ /* 0x000fe4000fffe0ff */
[----:B------:R3:W1:Y:S04]  /*8c30*/  @P0 LDS.128 R56, [R4] ;  /* 0x0000000004380984 */ /* 0x0006680000000c00 */
[----:B------:R3:W1:Y:S04]  /*8c40*/  @P0 LDS.128 R64, [R3+0x10] ;  /* 0x0000100003400984 */ /* 0x0006680000000c00 */
[----:B------:R3:W1:Y:S04]  /*8c50*/  @P0 LDS.128 R72, [R2+0x20] ;  /* 0x0000200002480984 */ /* 0x0006680000000c00 */
[----:B------:R3:W1:Y:S02]  /*8c60*/  @P0 LDS.128 R80, [R60+0x30] ;  /* 0x000030003c500984 */ /* 0x0006640000000c00 */
.L_x_141:
[----:B------:R-:W-:Y:S05]  /*8c70*/  BSYNC B1 ;  /* 0x0000000000017941 */ /* 0x000fea0003800000 */
.L_x_140:
        /* <DEDUP_REMOVED lines=21> */
.L_x_145:
[----:B------:R-:W-:Y:S01]  /*8dd0*/  ISETP.NE.AND P0, PT, R110, RZ, PT ;  /* 0x000000ff6e00720c */ /* 0x000fe20003f05270 */
[----:B------:R-:W-:Y:S05]  /*8de0*/  WARPSYNC.ALL ;  /* 0x0000000000007948 */ /* 0x000fea0003800000 */
[----:B------:R-:W-:Y:S01]  /*8df0*/  R2UR UR4, R48 ;  /* 0x00000000300472ca */ /* 0x000fe200000e0000 */
[----:B------:R-:W-:Y:S01]  /*8e00*/  BSSY.RECONVERGENT B0, `(.L_x_146) ;  /* 0x0000090000007945 */ /* 0x000fe20003800200 */
[C---:B-1----:R-:W-:Y:S02]  /*8e10*/  SHF.L.U32 R48, R56.reuse, 0x10, RZ ;  /* 0x0000001038307819 */ /* 0x042fe400000006ff */
[----:B------:R-:W-:Y:S02]  /*8e20*/  LOP3.LUT R50, R56, 0xffff0000, RZ, 0xc0, !PT ;  /* 0xffff000038327812 */ /* 0x000fe400078ec0ff */
[C---:B------:R-:W-:Y:S02]  /*8e30*/  SHF.L.U32 R51, R57.reuse, 0x10, RZ ;  /* 0x0000001039337819 */ /* 0x040fe400000006ff */
[----:B------:R-:W-:Y:S02]  /*8e40*/  LOP3.LUT R52, R57, 0xffff0000, RZ, 0xc0, !PT ;  /* 0xffff000039347812 */ /* 0x000fe400078ec0ff */
[C---:B------:R-:W-:Y:S02]  /*8e50*/  SHF.L.U32 R53, R58.reuse, 0x10, RZ ;  /* 0x000000103a357819 */ /* 0x040fe400000006ff */
[----:B------:R-:W-:Y:S01]  /*8e60*/  LOP3.LUT R54, R58, 0xffff0000, RZ, 0xc0, !PT ;  /* 0xffff00003a367812 */ /* 0x000fe200078ec0ff */
[----:B---3--:R-:W1:Y:S01]  /*8e70*/  LDTM.x32 R4, tmem[UR4+0x60] ;  /* 0x00006004000479ee */ /* 0x008e6200082c0000 */
[C---:B------:R-:W-:Y:S01]  /*8e80*/  SHF.L.U32 R55, R59.reuse, 0x10, RZ ;  /* 0x000000103b377819 */ /* 0x040fe200000006ff */
[----:B------:R-:W-:Y:S01]  /*8e90*/  NOP ;  /* 0x0000000000007918 */ /* 0x000fe20000000000 */
[----:B------:R-:W-:Y:S02]  /*8ea0*/  LOP3.LUT R56, R59, 0xffff0000, RZ, 0xc0, !PT ;  /* 0xffff00003b387812 */ /* 0x000fe400078ec0ff */
[C---:B------:R-:W-:Y:S02]  /*8eb0*/  SHF.L.U32 R57, R64.reuse, 0x10, RZ ;  /* 0x0000001040397819 */ /* 0x040fe400000006ff */
[----:B------:R-:W-:Y:S02]  /*8ec0*/  LOP3.LUT R58, R64, 0xffff0000, RZ, 0xc0, !PT ;  /* 0xffff0000403a7812 */ /* 0x000fe400078ec0ff */
[C---:B------:R-:W-:Y:S02]  /*8ed0*/  SHF.L.U32 R59, R65.reuse, 0x10, RZ ;  /* 0x00000010413b7819 */ /* 0x040fe400000006ff */
[----:B------:R-:W-:Y:S02]  /*8ee0*/  LOP3.LUT R60, R65, 0xffff0000, RZ, 0xc0, !PT ;  /* 0xffff0000413c7812 */ /* 0x000fe400078ec0ff */
[C---:B------:R-:W-:Y:S02]  /*8ef0*/  SHF.L.U32 R61, R66.reuse, 0x10, RZ ;  /* 0x00000010423d7819 */ /* 0x040fe400000006ff */
[----:B------:R-:W-:Y:S02]  /*8f00*/  LOP3.LUT R62, R66, 0xffff0000, RZ, 0xc0, !PT ;  /* 0xffff0000423e7812 */ /* 0x000fe400078ec0ff */
[C---:B------:R-:W-:Y:S02]  /*8f10*/  SHF.L.U32 R63, R67.reuse, 0x10, RZ ;  /* 0x00000010433f7819 */ /* 0x040fe400000006ff */
[----:B------:R-:W-:Y:S02]  /*8f20*/  IADD3 R116, PT, PT, R116, 0x110, RZ ;  /* 0x0000011074747810 */ /* 0x000fe40007ffe0ff */
[----:B------:R-:W-:Y:S02]  /*8f30*/  LOP3.LUT R64, R67, 0xffff0000, RZ, 0xc0, !PT ;  /* 0xffff000043407812 */ /* 0x000fe400078ec0ff */
[C---:B------:R-:W-:Y:S01]  /*8f40*/  SHF.L.U32 R65, R72.reuse, 0x10, RZ ;  /* 0x0000001048417819 */ /* 0x040fe200000006ff */
[C---:B-1----:R-:W-:Y:S01]  /*8f50*/  FMUL R4, R47.reuse, R4 ;  /* 0x000000042f047220 */ /* 0x042fe20000400000 */
[----:B------:R-:W-:Y:S01]  /*8f60*/  LOP3.LUT R66, R72, 0xffff0000, RZ, 0xc0, !PT ;  /* 0xffff000048427812 */ /* 0x000fe200078ec0ff */
[----:B------:R-:W-:Y:S01]  /*8f70*/  FMUL R5, R47, R5 ;  /* 0x000000052f057220 */ /* 0x000fe20000400000 */
[----:B------:R-:W-:Y:S01]  /*8f80*/  LOP3.LUT R116, R116, 0xfefffff8, RZ, 0xc0, !PT ;  /* 0xfefffff874747812 */ /* 0x000fe200078ec0ff */
[----:B------:R-:W-:Y:S01]  /*8f90*/  FFMA R4, R49, R48, R4 ;  /* 0x0000003031047223 */ /* 0x000fe20000000004 */
[----:B------:R-:W-:Y:S01]  /*8fa0*/  FMUL R6, R47, R6 ;  /* 0x000000062f067220 */ /* 0x000fe20000400000 */
[----:B------:R-:W-:Y:S01]  /*8fb0*/  FFMA R5, R49, R50, R5 ;  /* 0x0000003231057223 */ /* 0x000fe20000000005 */
[----:B------:R-:W-:Y:S01]  /*8fc0*/  SHF.L.U32 R67, R73, 0x10, RZ ;  /* 0x0000001049437819 */ /* 0x000fe200000006ff */
[----:B------:R1:W-:Y:S01]  /*8fd0*/  SYNCS.ARRIVE.TRANS64.RED.A1T0 RZ, [R116+URZ], RZ ;  /* 0x000000ff74ff79a7 */ /* 0x0003e200081004ff */
[----:B------:R-:W-:Y:S01]  /*8fe0*/  FFMA R6, R49, R51, R6 ;  /* 0x0000003331067223 */ /* 0x000fe20000000006 */
[----:B------:R-:W-:Y:S01]  /*8ff0*/  FMUL R7, R47, R7 ;  /* 0x000000072f077220 */ /* 0x000fe20000400000 */
[----:B------:R-:W-:Y:S01]  /*9000*/  F2FP.RELU.BF16.F32.PACK_AB R4, R5, R4 ;  /* 0x000000040504723e */ /* 0x000fe200000018ff */
[C---:B------:R-:W-:Y:S01]  /*9010*/  FMUL R8, R47.reuse, R8 ;  /* 0x000000082f087220 */ /* 0x040fe20000400000 */
[----:B------:R-:W-:Y:S01]  /*9020*/  FMUL R9, R47, R9 ;  /* 0x000000092f097220 */ /* 0x000fe20000400000 */
[----:B------:R-:W-:Y:S01]  /*9030*/  LOP3.LUT R68, R73, 0xffff0000, RZ, 0xc0, !PT ;  /* 0xffff000049447812 */ /* 0x000fe200078ec0ff */
[C---:B------:R-:W-:Y:S01]  /*9040*/  FFMA R7, R49.reuse, R52, R7 ;  /* 0x0000003431077223 */ /* 0x040fe20000000007 */
[C---:B------:R-:W-:Y:S01]  /*9050*/  FFMA R8, R49.reuse, R53, R8 ;  /* 0x0000003531087223 */ /* 0x040fe20000000008 */
[C---:B------:R-:W-:Y:S01]  /*9060*/  SHF.L.U32 R69, R74.reuse, 0x10, RZ ;  /* 0x000000104a457819 */ /* 0x040fe200000006ff */
[----:B------:R-:W-:Y:S01]  /*9070*/  FFMA R9, R49, R54, R9 ;  /* 0x0000003631097223 */ /* 0x000fe20000000009 */
[----:B------:R-:W-:Y:S01]  /*9080*/  FMUL R10, R47, R10 ;  /* 0x0000000a2f0a7220 */ /* 0x000fe20000400000 */
[----:B------:R-:W-:Y:S01]  /*9090*/  F2FP.RELU.BF16.F32.PACK_AB R5, R7, R6 ;  /* 0x000000060705723e */ /* 0x000fe200000018ff */
[C---:B------:R-:W-:Y:S01]  /*90a0*/  FMUL R11, R47.reuse, R11 ;  /* 0x0000000b2f0b7220 */ /* 0x040fe20000400000 */
[----:B------:R-:W-:Y:S01]  /*90b0*/  FMUL R0, R47, R12 ;  /* 0x0000000c2f007220 */ /* 0x000fe20000400000 */
[----:B------:R-:W-:Y:S01]  /*90c0*/  F2FP.RELU.BF16.F32.PACK_AB R6, R9, R8 ;  /* 0x000000080906723e */ /* 0x000fe200000018ff */
[C---:B------:R-:W-:Y:S01]  /*90d0*/  FFMA R10, R49.reuse, R55, R10 ;  /* 0x00000037310a7223 */ /* 0x040fe2000000000a */
[C---:B------:R-:W-:Y:S01]  /*90e0*/  FFMA R11, R49.reuse, R56, R11 ;  /* 0x00000038310b7223 */ /* 0x040fe2000000000b */
[----:B------:R-:W-:Y:S01]  /*90f0*/  LOP3.LUT R70, R74, 0xffff0000, RZ, 0xc0, !PT ;  /* 0xffff00004a467812 */ /* 0x000fe200078ec0ff */
[----:B------:R-:W-:Y:S01]  /*9100*/  FFMA R0, R49, R57, R0 ;  /* 0x0000003931007223 */ /* 0x000fe20000000000 */
[----:B------:R-:W-:Y:S01]  /*9110*/  FMUL R2, R47, R13 ;  /* 0x0000000d2f027220 */ /* 0x000fe20000400000 */
[----:B------:R-:W-:Y:S01]  /*9120*/  SHF.L.U32 R71, R75, 0x10, RZ ;  /* 0x000000104b477819 */ /* 0x000fe200000006ff */
[----:B------:R-:W-:Y:S01]  /*9130*/  FMUL R3, R47, R14 ;  /* 0x0000000e2f037220 */ /* 0x000fe20000400000 */
[----:B------:R-:W-:Y:S01]  /*9140*/  F2FP.RELU.BF16.F32.PACK_AB R7, R11, R10 ;  /* 0x0000000a0b07723e */ /* 0x000fe200000018ff */
[----:B------:R-:W-:Y:S01]  /*9150*/  FFMA R2, R49, R58, R2 ;  /* 0x0000003a31027223 */ /* 0x000fe20000000002 */
[C---:B------:R-:W-:Y:S01]  /*9160*/  FMUL R15, R47.reuse, R15 ;  /* 0x0000000f2f0f7220 */ /* 0x040fe20000400000 */
[C---:B------:R-:W-:Y:S01]  /*9170*/  FMUL R12, R47.reuse, R16 ;  /* 0x000000102f0c7220 */ /* 0x040fe20000400000 */
[----:B------:R-:W-:Y:S01]  /*9180*/  FMUL R13, R47, R17 ;  /* 0x000000112f0d7220 */ /* 0x000fe20000400000 */
[----:B------:R1:W-:Y:S01]  /*9190*/  STS.128 [R108+0x6000], R4 ;  /* 0x006000046c007388 */ /* 0x0003e20000000c00 */
[----:B------:R-:W-:Y:S01]  /*91a0*/  LOP3.LUT R72, R75, 0xffff0000, RZ, 0xc0, !PT ;  /* 0xffff00004b487812 */ /* 0x000fe200078ec0ff */
[C---:B------:R-:W-:Y:S01]  /*91b0*/  FFMA R3, R49.reuse, R59, R3 ;  /* 0x0000003b31037223 */ /* 0x040fe20000000003 */
[----:B------:R-:W-:Y:S01]  /*91c0*/  SHF.L.U32 R73, R80, 0x10, RZ ;  /* 0x0000001050497819 */ /* 0x000fe200000006ff */
[C---:B------:R-:W-:Y:S01]  /*91d0*/  FFMA R15, R49.reuse, R60, R15 ;  /* 0x0000003c310f7223 */ /* 0x040fe2000000000f */
[----:B------:R-:W-:Y:S01]  /*91e0*/  F2FP.RELU.BF16.F32.PACK_AB R8, R2, R0 ;  /* 0x000000000208723e */ /* 0x000fe200000018ff */
[C---:B------:R-:W-:Y:S01]  /*91f0*/  FFMA R12, R49.reuse, R61, R12 ;  /* 0x0000003d310c7223 */ /* 0x040fe2000000000c */
[----:B------:R-:W-:Y:S01]  /*9200*/  FFMA R13, R49, R62, R13 ;  /* 0x0000003e310d7223 */ /* 0x000fe2000000000d */
[C---:B------:R-:W-:Y:S01]  /*9210*/  FMUL R14, R47.reuse, R18 ;  /* 0x000000122f0e7220 */ /* 0x040fe20000400000 */
[C---:B------:R-:W-:Y:S01]  /*9220*/  FMUL R19, R47.reuse, R19 ;  /* 0x000000132f137220 */ /* 0x040fe20000400000 */
[C---:B------:R-:W-:Y:S01]  /*9230*/  FMUL R16, R47.reuse, R20 ;  /* 0x000000142f107220 */ /* 0x040fe20000400000 */
[----:B------:R-:W-:Y:S01]  /*9240*/  FMUL R17, R47, R21 ;  /* 0x000000152f117220 */ /* 0x000fe20000400000 */
[----:B------:R-:W-:Y:S01]  /*9250*/  FFMA R14, R49, R63, R14 ;  /* 0x0000003f310e7223 */ /* 0x000fe2000000000e */
        /* <DEDUP_REMOVED lines=11> */
[----:B------:R-:W-:Y:S01]  /*9310*/  F2FP.RELU.BF16.F32.PACK_AB R9, R15, R3 ;  /* 0x000000030f09723e */ /* 0x000fe200000018ff */
[----:B------:R-:W-:Y:S01]  /*9320*/  FFMA R20, R49, R69, R20 ;  /* 0x0000004531147223 */ /* 0x000fe20000000014 */
[----:B------:R-:W-:Y:S01]  /*9330*/  F2FP.RELU.BF16.F32.PACK_AB R10, R13, R12 ;  /* 0x0000000c0d0a723e */ /* 0x000fe200000018ff */
[----:B------:R-:W-:Y:S01]  /*9340*/  FMUL R24, R47, R28 ;  /* 0x0000001c2f187220 */ /* 0x000fe20000400000 */
[----:B------:R-:W-:Y:S01]  /*9350*/  F2FP.RELU.BF16.F32.PACK_AB R11, R19, R14 ;  /* 0x0000000e130b723e */ /* 0x000fe200000018ff */
[----:B------:R-:W-:Y:S01]  /*9360*/  FFMA R21, R49, R70, R21 ;  /* 0x0000004631157223 */ /* 0x000fe20000000015 */
[----:B------:R-:W-:Y:S01]  /*9370*/  LOP3.LUT R74, R80, 0xffff0000, RZ, 0xc0, !PT ;  /* 0xffff0000504a7812 */ /* 0x000fe200078ec0ff */
[----:B------:R-:W-:Y:S01]  /*9380*/  FMUL R25, R47, R29 ;  /* 0x0000001d2f197220 */ /* 0x000fe20000400000 */
[----:B------:R-:W-:Y:S01]  /*9390*/  SHF.L.U32 R75, R81, 0x10, RZ ;  /* 0x00000010514b7819 */ /* 0x000fe200000006ff */
[----:B------:R1:W-:Y:S01]  /*93a0*/  STS.128 [R107+0x6010], R8 ;  /* 0x006010086b007388 */ /* 0x0003e20000000c00 */
[----:B------:R-:W-:Y:S01]  /*93b0*/  FFMA R22, R49, R71, R22 ;  /* 0x0000004731167223 */ /* 0x000fe20000000016 */
[----:B------:R-:W-:Y:S01]  /*93c0*/  LOP3.LUT R76, R81, 0xffff0000, RZ, 0xc0, !PT ;  /* 0xffff0000514c7812 */ /* 0x000fe200078ec0ff */
[----:B------:R-:W-:Y:S01]  /*93d0*/  FMUL R26, R47, R30 ;  /* 0x0000001e2f1a7220 */ /* 0x000fe20000400000 */
[----:B------:R-:W-:Y:S01]  /*93e0*/  FFMA R27, R49, R72, R27 ;  /* 0x00000048311b7223 */ /* 0x000fe2000000001b */
[C---:B------:R-:W-:Y:S01]  /*93f0*/  SHF.L.U32 R77, R82.reuse, 0x10, RZ ;  /* 0x00000010524d7819 */ /* 0x040fe200000006ff */
[----:B------:R-:W-:Y:S01]  /*9400*/  FMUL R31, R47, R31 ;  /* 0x0000001f2f1f7220 */ /* 0x000fe20000400000 */
[----:B------:R-:W-:Y:S01]  /*9410*/  FFMA R24, R49, R73, R24 ;  /* 0x0000004931187223 */ /* 0x000fe20000000018 */
[----:B------:R-:W-:Y:S01]  /*9420*/  LOP3.LUT R78, R82, 0xffff0000, RZ, 0xc0, !PT ;  /* 0xffff0000524e7812 */ /* 0x000fe200078ec0ff */
[----:B------:R-:W-:Y:S01]  /*9430*/  FMUL R28, R47, R32 ;  /* 0x000000202f1c7220 */ /* 0x000fe20000400000 */
[----:B------:R-:W-:Y:S01]  /*9440*/  FFMA R25, R49, R74, R25 ;  /* 0x0000004a31197223 */ /* 0x000fe20000000019 */
[----:B------:R-:W-:Y:S01]  /*9450*/  SHF.L.U32 R79, R83, 0x10, RZ ;  /* 0x00000010534f7819 */ /* 0x000fe200000006ff */
[----:B------:R-:W-:Y:S01]  /*9460*/  FMUL R29, R47, R33 ;  /* 0x000000212f1d7220 */ /* 0x000fe20000400000 */
[----:B------:R-:W-:Y:S01]  /*9470*/  F2FP.RELU.BF16.F32.PACK_AB R16, R17, R16 ;  /* 0x000000101110723e */ /* 0x000fe200000018ff */
[----:B------:R-:W-:Y:S01]  /*9480*/  FFMA R26, R49, R75, R26 ;  /* 0x0000004b311a7223 */ /* 0x000fe2000000001a */
[----:B------:R-:W-:Y:S01]  /*9490*/  LOP3.LUT R80, R83, 0xffff0000, RZ, 0xc0, !PT ;  /* 0xffff000053507812 */ /* 0x000fe200078ec0ff */
        /* <DEDUP_REMOVED lines=38> */
.L_x_147:
[----:B------:R-:W-:Y:S05]  /*9700*/  BSYNC.RECONVERGENT B0 ;  /* 0x0000000000007941 */ /* 0x000fea0003800200 */
.L_x_146:
[----:B------:R-:W-:Y:S01]  /*9710*/  BAR.SYNC.DEFER_BLOCKING 0x1, 0x80 ;  /* 0x0042000000007b1d */ /* 0x000fe20000010000 */
[----:B------:R-:W-:Y:S01]  /*9720*/  UISETP.NE.AND UP0, UPT, UR45, -0x4, UPT ;  /* 0xfffffffc2d00788c */ /* 0x000fe2000bf05270 */
[----:B------:R-:W-:Y:S08]  /*9730*/  IADD3 R45, PT, PT, R45, 0x1, RZ ;  /* 0x000000012d2d7810 */ /* 0x000ff00007ffe0ff */
[----:B------:R-:W-:Y:S05]  /*9740*/  BRA.U !UP0, `(.L_x_148) ;  /* 0x0000000108287547 */ /* 0x000fea000b800000 */
[----:B------:R-:W-:Y:S01]  /*9750*/  ISETP.NE.AND P0, PT, R115, RZ, PT ;  /* 0x000000ff7300720c */ /* 0x000fe20003f05270 */
[----:B------:R-:W-:Y:S01]  /*9760*/  IMAD.U32 R2, RZ, RZ, UR49 ;  /* 0x00000031ff027e24 */ /* 0x000fe2000f8e00ff */
[----:B------:R-:W-:Y:S01]  /*9770*/  UIADD3 UR49, UPT, UPT, UR49, 0x1, URZ ;  /* 0x0000000131317890 */ /* 0x000fe2000fffe0ff */
[----:B------:R-:W-:Y:S03]  /*9780*/  IMAD.U32 R0, RZ, RZ, UR37 ;  /* 0x00000025ff007e24 */ /* 0x000fe6000f8e00ff */
[----:B------:R-:W-:Y:S04]  /*9790*/  UISETP.NE.AND UP0, UPT, UR49, 0x4, UPT ;  /* 0x000000043100788c */ /* 0x000fe8000bf05270 */
[----:B------:R-:W-:Y:S03]  /*97a0*/  USEL UR49, UR49, URZ, UP0 ;  /* 0x000000ff31317287 */ /* 0x000fe60008000000 */
[----:B------:R-:W-:Y:S05]  /*97b0*/  @!P0 LEA R2, R2, UR44, 0x3 ;  /* 0x0000002c02028c11 */ /* 0x000fea000f8e18ff */
[----:B------:R-:W-:Y:S05]  /*97c0*/  @!P0 VIADD R2, R2, 0xa0 ;  /* 0x000000a002028836 */ /* 0x000fea0000000000 */
[----:B------:R-:W-:Y:S04]  /*97d0*/  @!P0 PRMT R0, R0, 0x654, R2 ;  /* 0x0000065400008816 */ /* 0x000fe80000000002 */
[----:B------:R2:W-:Y:S03]  /*97e0*/  @!P0 SYNCS.ARRIVE.TRANS64.RED.A1T0 RZ, [R0+URZ], RZ ;  /* 0x000000ff00ff89a7 */ /* 0x0005e600081004ff */
.L_x_148:
[----:B------:R-:W-:Y:S01]  /*97f0*/  ISETP.NE.AND P2, PT, R111, RZ, PT ;  /* 0x000000ff6f00720c */ /* 0x000fe20003f45270 */
[----:B------:R-:W-:Y:S01]  /*9800*/  UIADD3 UR45, UPT, UPT, UR45, 0x4, URZ ;  /* 0x000000042d2d7890 */ /* 0x000fe2000fffe0ff */
[----:B------:R-:W-:Y:S01]  /*9810*/  ISETP.NE.AND P0, PT, R113, 0x2, PT ;  /* 0x000000027100780c */ /* 0x000fe20003f05270 */
[----:B------:R-:W-:Y:S01]  /*9820*/  IMAD.IADD R15, R43, 0x1, R94 ;  /* 0x000000012b0f7824 */ /* 0x000fe200078e025e */
[----:B------:R-:W-:Y:S01]  /*9830*/  ISETP.NE.AND P1, PT, R45, 0x4, PT ;  /* 0x000000042d00780c */ /* 0x000fe20003f25270 */
[----:B------:R-:W-:Y:S01]  /*9840*/  IMAD.IADD R14, R44, 0x1, R95 ;  /* 0x000000012c0e7824 */ /* 0x000fe200078e025f */
[----:B------:R-:W-:Y:S02]  /*9850*/  SEL R2, RZ, 0x1, P0 ;  /* 0x00000001ff027807 */ /* 0x000fe40000000000 */
[----:B--2---:R-:W-:Y:S02]  /*9860*/  SEL R0, RZ, 0x1, P1 ;  /* 0x00000001ff007807 */ /* 0x004fe40000800000 */
[----:B------:R-:W-:Y:S02]  /*9870*/  LOP3.LUT R103, R103, R2, RZ, 0x3c, !PT ;  /* 0x0000000267677212 */ /* 0x000fe400078e3cff */
[----:B------:R-:W-:Y:S02]  /*9880*/  LOP3.LUT R104, R104, R0, RZ, 0x3c, !PT ;  /* 0x0000000068687212 */ /* 0x000fe400078e3cff */
[----:B------:R-:W-:Y:S02]  /*9890*/  @P2 R2UR UR36, R102 ;  /* 0x00000000662422ca */ /* 0x000fe400000e0000 */
[----:B------:R-:W-:Y:S02]  /*98a0*/  SEL R113, R113, RZ, P0 ;  /* 0x000000ff71717207 */ /* 0x000fe40000000000 */
[----:B------:R-:W-:Y:S01]  /*98b0*/  SEL R45, R45, RZ, P1 ;  /* 0x000000ff2d2d7207 */ /* 0x000fe20000800000 */
[----:B------:R-:W-:Y:S10]  /*98c0*/  @P2 BRA `(.L_x_149) ;  /* 0xffffffbc00f42947 */ /* 0x000ff4000383ffff */
[----:B------:R-:W-:-:S09]  /*98d0*/  UISETP.NE.AND UP0, UPT, UR48, URZ, UPT ;  /* 0x000000ff3000728c */ /* 0x000fd2000bf05270 */
[----:B------:R-:W-:Y:S05]  /*98e0*/  BRA.U !UP0, `(.L_x_150) ;  /* 0x0000000108487547 */ /* 0x000fea000b800000 */
[----:B------:R-:W2:Y:S02]  /*98f0*/  LDCU.64 UR4, c[0x0][0x890] ;  /* 0x00011200ff0477ac */ /* 0x000ea40008000a00 */
[----:B--2---:R-:W-:-:S04]  /*9900*/  UISETP.NE.U32.AND UP0, UPT, UR4, URZ, UPT ;  /* 0x000000ff0400728c */ /* 0x004fc8000bf05070 */
[----:B------:R-:W-:-:S09]  /*9910*/  UISETP.NE.AND.EX UP0, UPT, UR5, URZ, UPT, UP0 ;  /* 0x000000ff0500728c */ /* 0x000fd2000bf05300 */
[----:B------:R-:W-:Y:S05]  /*9920*/  BRA.U UP0, `(.L_x_151) ;  /* 0x00000001000c7547 */ /* 0x000fea000b800000 */
[----:B------:R-:W-:-:S13]  /*9930*/  FSETP.NEU.AND P0, PT, R49, RZ, PT ;  /* 0x000000ff3100720b */ /* 0x000fda0003f0d000 */
[----:B------:R-:W-:Y:S05]  /*9940*/  @!P0 EXIT ;  /* 0x000000000000894d */ /* 0x000fea0003800000 */
[----:B------:R-:W-:Y:S05]  /*9950*/  BRA `(.L_x_150) ;  /* 0x00000000002c7947 */ /* 0x000fea0003800000 */
.L_x_151:
[----:B------:R-:W-:Y:S01]  /*9960*/  ISETP.NE.AND P0, PT, R112, RZ, PT ;  /* 0x000000ff7000720c */ /* 0x000fe20003f05270 */
[----:B------:R-:W-:-:S12]  /*9970*/  BSSY.RECONVERGENT B0, `(.L_x_150) ;  /* 0x0000009000007945 */ /* 0x000fd80003800200 */
[----:B------:R-:W-:Y:S05]  /*9980*/  @P0 BRA `(.L_x_152) ;  /* 0x0000000000140947 */ /* 0x000fea0003800000 */
[----:B------:R-:W2:Y:S02]  /*9990*/  LDCU.64 UR4, c[0x0][0x888] ;  /* 0x00011100ff0477ac */ /* 0x000ea40008000a00 */
[----:B--2---:R-:W-:-:S04]  /*99a0*/  ISETP.NE.U32.AND P0, PT, RZ, UR4, PT ;  /* 0x00000004ff007c0c */ /* 0x004fc8000bf05070 */
[----:B------:R-:W-:-:S13]  /*99b0*/  ISETP.NE.AND.EX P0, PT, RZ, UR5, PT, P0 ;  /* 0x00000005ff007c0c */ /* 0x000fda000bf05300 */
[----:B------:R-:W-:Y:S05]  /*99c0*/  @!P0 EXIT ;  /* 0x000000000000894d */ /* 0x000fea0003800000 */
[----:B------:R-:W-:Y:S05]  /*99d0*/  BRA `(.L_x_153) ;  /* 0x0000000000087947 */ /* 0x000fea0003800000 */
.L_x_152:
[----:B------:R-:W-:-:S13]  /*99e0*/  FSETP.NEU.AND P0, PT, R49, RZ, PT ;  /* 0x000000ff3100720b */ /* 0x000fda0003f0d000 */
[----:B------:R-:W-:Y:S05]  /*99f0*/  @!P0 EXIT ;  /* 0x000000000000894d */ /* 0x000fea0003800000 */
.L_x_153:
[----:B------:R-:W-:Y:S05]  /*9a00*/  BSYNC.RECONVERGENT B0 ;  /* 0x0000000000007941 */ /* 0x000fea0003800200 */
.L_x_150:
[----:B------:R-:W-:Y:S01]  /*9a10*/  ULEA UR4, UR49, UR44, 0x3 ;  /* 0x0000002c31047291 */ /* 0x000fe2000f8e18ff */
[----:B------:R-:W-:-:S04]  /*9a20*/  DEPBAR.LE SB0, 0x0 ;  /* 0x000080000000791a */ /* 0x000fc80000000000 */
[----:B------:R-:W-:-:S04]  /*9a30*/  UIADD3 UR4, UPT, UPT, UR4, 0xa0, URZ ;  /* 0x000000a004047890 */ /* 0x000fc8000fffe0ff */
[----:B------:R-:W-:-:S09]  /*9a40*/  UPRMT UR4, UR37, 0x654, UR4 ;  /* 0x0000065425047896 */ /* 0x000fd20008000004 */
[----:B------:R-:W-:Y:S01]  /*9a50*/  SYNCS.ARRIVE.TRANS64.RED.A1T0 RZ, [UR4], RZ ;  /* 0x000000ffffff79a7 */ /* 0x000fe20008100404 */
[----:B------:R-:W-:Y:S05]  /*9a60*/  EXIT ;  /* 0x000000000000794d */ /* 0x000fea0003800000 */
.L_x_24:
[----:B--2---:R2:W4:Y:S02]  /*9a70*/  SYNCS.PHASECHK.TRANS64.TRYWAIT P0, [R2+URZ+0x140], R3 ;  /* 0x00014003020075a7 */ /* 0x00452400080011ff */
[----:B----4-:R-:W-:Y:S05]  /*9a80*/  @!P0 NANOSLEEP.SYNCS 0x989680 ;  /* 0x009896800000895d */ /* 0x010fea0003900000 */
[----:B------:R-:W4:Y:S02]  /*9a90*/  @!P0 SYNCS.PHASECHK.TRANS64 P0, [R2+URZ+0x140], R3 ;  /* 0x00014003020085a7 */ /* 0x000f2400080010ff */
[----:B----4-:R-:W-:Y:S05]  /*9aa0*/  @!P0 BRA `(.L_x_24) ;  /* 0xfffffffc00f08947 */ /* 0x010fea000383ffff */
[----:B------:R-:W-:Y:S05]  /*9ab0*/  BRA `(.L_x_154) ;  /* 0xffffff7c00607947 */ /* 0x000fea000383ffff */
.L_x_27:
[----:B------:R-:W-:-:S07]  /*9ac0*/  MOV R2, UR33 ;  /* 0x0000002100027c02 */ /* 0x000fce0008000f00 */
.L_x_155:
[----:B-1----:R1:W2:Y:S02]  /*9ad0*/  SYNCS.PHASECHK.TRANS64.TRYWAIT P0, [R2+URZ+0x40], R4 ;  /* 0x00004004020075a7 */ /* 0x0022a400080011ff */
[----:B--2---:R-:W-:Y:S05]  /*9ae0*/  @!P0 NANOSLEEP.SYNCS 0x989680 ;  /* 0x009896800000895d */ /* 0x004fea0003900000 */
[----:B------:R-:W2:Y:S02]  /*9af0*/  @!P0 SYNCS.PHASECHK.TRANS64 P0, [R2+URZ+0x40], R4 ;  /* 0x00004004020085a7 */ /* 0x000ea400080010ff */
[----:B--2---:R-:W-:Y:S05]  /*9b00*/  @!P0 BRA `(.L_x_155) ;  /* 0xfffffffc00f08947 */ /* 0x004fea000383ffff */
[----:B------:R-:W-:Y:S05]  /*9b10*/  BRA `(.L_x_26) ;  /* 0xffffff7c00c87947 */ /* 0x000fea000383ffff */
.L_x_34:
[----:B-1----:R-:W-:-:S07]  /*9b20*/  MOV R2, UR17 ;  /* 0x0000001100027c02 */ /* 0x002fce0008000f00 */
.L_x_156:
[----:B-1----:R1:W2:Y:S02]  /*9b30*/  SYNCS.PHASECHK.TRANS64.TRYWAIT P0, [R2+URZ+0x40], R4 ;  /* 0x00004004020075a7 */ /* 0x0022a400080011ff */
[----:B--2---:R-:W-:Y:S05]  /*9b40*/  @!P0 NANOSLEEP.SYNCS 0x989680 ;  /* 0x009896800000895d */ /* 0x004fea0003900000 */
[----:B------:R-:W2:Y:S02]  /*9b50*/  @!P0 SYNCS.PHASECHK.TRANS64 P0, [R2+URZ+0x40], R4 ;  /* 0x00004004020085a7 */ /* 0x000ea400080010ff */
[----:B--2---:R-:W-:Y:S05]  /*9b60*/  @!P0 BRA `(.L_x_156) ;  /* 0xfffffffc00f08947 */ /* 0x004fea000383ffff */
[----:B------:R-:W-:Y:S05]  /*9b70*/  BRA `(.L_x_33) ;  /* 0xffffff8000887947 */ /* 0x000fea000383ffff */
.L_x_39:
[----:B-1----:R1:W2:Y:S02]  /*9b80*/  SYNCS.PHASECHK.TRANS64.TRYWAIT P0, [R2+URZ+0xd0], R3 ;  /* 0x0000d003020075a7 */ /* 0x0022a400080011ff */
[----:B--2---:R-:W-:Y:S05]  /*9b90*/  @!P0 NANOSLEEP.SYNCS 0x989680 ;  /* 0x009896800000895d */ /* 0x004fea0003900000 */
[----:B------:R-:W2:Y:S02]  /*9ba0*/  @!P0 SYNCS.PHASECHK.TRANS64 P0, [R2+URZ+0xd0], R3 ;  /* 0x0000d003020085a7 */ /* 0x000ea400080010ff */
[----:B--2---:R-:W-:Y:S05]  /*9bb0*/  @!P0 BRA `(.L_x_39) ;  /* 0xfffffffc00f08947 */ /* 0x004fea000383ffff */
[----:B------:R-:W-:Y:S05]  /*9bc0*/  BRA `(.L_x_157) ;  /* 0xffffff84002c7947 */ /* 0x000fea000383ffff */
.L_x_43:
[----:B---3--:R-:W-:-:S07]  /*9bd0*/  MOV R0, UR4 ;  /* 0x0000000400007c02 */ /* 0x008fce0008000f00 */
.L_x_158:
[----:B-1----:R1:W2:Y:S02]  /*9be0*/  SYNCS.PHASECHK.TRANS64.TRYWAIT P0, [R0+URZ], R2 ;  /* 0x00000002000075a7 */ /* 0x0022a400080011ff */
[----:B--2---:R-:W-:Y:S05]  /*9bf0*/  @!P0 NANOSLEEP.SYNCS 0x989680 ;  /* 0x009896800000895d */ /* 0x004fea0003900000 */
[----:B------:R-:W2:Y:S02]  /*9c00*/  @!P0 SYNCS.PHASECHK.TRANS64 P0, [R0+URZ], R2 ;  /* 0x00000002000085a7 */ /* 0x000ea400080010ff */
[----:B--2---:R-:W-:Y:S05]  /*9c10*/  @!P0 BRA `(.L_x_158) ;  /* 0xfffffffc00f08947 */ /* 0x004fea000383ffff */
[----:B------:R-:W-:Y:S05]  /*9c20*/  BRA `(.L_x_159) ;  /* 0xffffff88009c7947 */ /* 0x000fea000383ffff */
.L_x_44:
[----:B---3--:R-:W-:-:S07]  /*9c30*/  MOV R0, UR4 ;  /* 0x0000000400007c02 */ /* 0x008fce0008000f00 */
.L_x_160:
[----:B-1----:R1:W2:Y:S02]  /*9c40*/  SYNCS.PHASECHK.TRANS64.TRYWAIT P0, [R0+URZ], R3 ;  /* 0x00000003000075a7 */ /* 0x0022a400080011ff */
[----:B--2---:R-:W-:Y:S05]  /*9c50*/  @!P0 NANOSLEEP.SYNCS 0x989680 ;  /* 0x009896800000895d */ /* 0x004fea0003900000 */
[----:B------:R-:W2:Y:S02]  /*9c60*/  @!P0 SYNCS.PHASECHK.TRANS64 P0, [R0+URZ], R3 ;  /* 0x00000003000085a7 */ /* 0x000ea400080010ff */
[----:B--2---:R-:W-:Y:S05]  /*9c70*/  @!P0 BRA `(.L_x_160) ;  /* 0xfffffffc00f08947 */ /* 0x004fea000383ffff */
[----:B------:R-:W-:Y:S05]  /*9c80*/  BRA `(.L_x_161) ;  /* 0xffffff8800a87947 */ /* 0x000fea000383ffff */
.L_x_45:
[----:B---3--:R-:W-:-:S07]  /*9c90*/  MOV R0, UR4 ;  /* 0x0000000400007c02 */ /* 0x008fce0008000f00 */
.L_x_162:
[----:B-1----:R1:W2:Y:S02]  /*9ca0*/  SYNCS.PHASECHK.TRANS64.TRYWAIT P0, [R0+URZ], R3 ;  /* 0x00000003000075a7 */ /* 0x0022a400080011ff */
[----:B--2---:R-:W-:Y:S05]  /*9cb0*/  @!P0 NANOSLEEP.SYNCS 0x989680 ;  /* 0x009896800000895d */ /* 0x004fea0003900000 */
[----:B------:R-:W2:Y:S02]  /*9cc0*/  @!P0 SYNCS.PHASECHK.TRANS64 P0, [R0+URZ], R3 ;  /* 0x00000003000085a7 */ /* 0x000ea400080010ff */
[----:B--2---:R-:W-:Y:S05]  /*9cd0*/  @!P0 BRA `(.L_x_162) ;  /* 0xfffffffc00f08947 */ /* 0x004fea000383ffff */
[----:B------:R-:W-:Y:S05]  /*9ce0*/  BRA `(.L_x_163) ;  /* 0xffffff8800b47947 */ /* 0x000fea000383ffff */
.L_x_46:
[----:B---3--:R-:W-:-:S07]  /*9cf0*/  MOV R0, UR4 ;  /* 0x0000000400007c02 */ /* 0x008fce0008000f00 */
.L_x_164:
[----:B-1----:R1:W2:Y:S02]  /*9d00*/  SYNCS.PHASECHK.TRANS64.TRYWAIT P0, [R0+URZ], R3 ;  /* 0x00000003000075a7 */ /* 0x0022a400080011ff */
[----:B--2---:R-:W-:Y:S05]  /*9d10*/  @!P0 NANOSLEEP.SYNCS 0x989680 ;  /* 0x009896800000895d */ /* 0x004fea0003900000 */
[----:B------:R-:W2:Y:S02]  /*9d20*/  @!P0 SYNCS.PHASECHK.TRANS64 P0, [R0+URZ], R3 ;  /* 0x00000003000085a7 */ /* 0x000ea400080010ff */
[----:B--2---:R-:W-:Y:S05]  /*9d30*/  @!P0 BRA `(.L_x_164) ;  /* 0xfffffffc00f08947 */ /* 0x004fea000383ffff */
[----:B------:R-:W-:Y:S05]  /*9d40*/  BRA `(.L_x_165) ;  /* 0xffffff8800c07947 */ /* 0x000fea000383ffff */
.L_x_47:
[----:B---3--:R-:W-:-:S07]  /*9d50*/  MOV R0, UR4 ;  /* 0x0000000400007c02 */ /* 0x008fce0008000f00 */
.L_x_166:
[----:B-1----:R1:W2:Y:S02]  /*9d60*/  SYNCS.PHASECHK.TRANS64.TRYWAIT P0, [R0+URZ], R3 ;  /* 0x00000003000075a7 */ /* 0x0022a400080011ff */
[----:B--2---:R-:W-:Y:S05]  /*9d70*/  @!P0 NANOSLEEP.SYNCS 0x989680 ;  /* 0x009896800000895d */ /* 0x004fea0003900000 */
[----:B------:R-:W2:Y:S02]  /*9d80*/  @!P0 SYNCS.PHASECHK.TRANS64 P0, [R0+URZ], R3 ;  /* 0x00000003000085a7 */ /* 0x000ea400080010ff */
[----:B--2---:R-:W-:Y:S05]  /*9d90*/  @!P0 BRA `(.L_x_166) ;  /* 0xfffffffc00f08947 */ /* 0x004fea000383ffff */
[----:B------:R-:W-:Y:S05]  /*9da0*/  BRA `(.L_x_167) ;  /* 0xffffff8800cc7947 */ /* 0x000fea000383ffff */
.L_x_48:
[----:B---3--:R-:W-:-:S07]  /*9db0*/  MOV R0, UR4 ;  /* 0x0000000400007c02 */ /* 0x008fce0008000f00 */
.L_x_168:
[----:B-1----:R1:W2:Y:S02]  /*9dc0*/  SYNCS.PHASECHK.TRANS64.TRYWAIT P0, [R0+URZ], R3 ;  /* 0x00000003000075a7 */ /* 0x0022a400080011ff */
[----:B--2---:R-:W-:Y:S05]  /*9dd0*/  @!P0 NANOSLEEP.SYNCS 0x989680 ;  /* 0x009896800000895d */ /* 0x004fea0003900000 */
[----:B------:R-:W2:Y:S02]  /*9de0*/  @!P0 SYNCS.PHASECHK.TRANS64 P0, [R0+URZ], R3 ;  /* 0x00000003000085a7 */ /* 0x000ea400080010ff */
[----:B--2---:R-:W-:Y:S05]  /*9df0*/  @!P0 BRA `(.L_x_168) ;  /* 0xfffffffc00f08947 */ /* 0x004fea000383ffff */
[----:B------:R-:W-:Y:S05]  /*9e00*/  BRA `(.L_x_169) ;  /* 0xffffff8800d87947 */ /* 0x000fea000383ffff */
.L_x_49:
[----:B---3--:R-:W-:-:S07]  /*9e10*/  MOV R0, UR4 ;  /* 0x0000000400007c02 */ /* 0x008fce0008000f00 */
.L_x_170:
[----:B-1----:R1:W2:Y:S02]  /*9e20*/  SYNCS.PHASECHK.TRANS64.TRYWAIT P0, [R0+URZ], R3 ;  /* 0x00000003000075a7 */ /* 0x0022a400080011ff */
[----:B--2---:R-:W-:Y:S05]  /*9e30*/  @!P0 NANOSLEEP.SYNCS 0x989680 ;  /* 0x009896800000895d */ /* 0x004fea0003900000 */
[----:B------:R-:W2:Y:S02]  /*9e40*/  @!P0 SYNCS.PHASECHK.TRANS64 P0, [R0+URZ], R3 ;  /* 0x00000003000085a7 */ /* 0x000ea400080010ff */
[----:B--2---:R-:W-:Y:S05]  /*9e50*/  @!P0 BRA `(.L_x_170) ;  /* 0xfffffffc00f08947 */ /* 0x004fea000383ffff */
[----:B------:R-:W-:Y:S05]  /*9e60*/  BRA `(.L_x_171) ;  /* 0xffffff8800e47947 */ /* 0x000fea000383ffff */
.L_x_52:
[----:B-1----:R1:W2:Y:S02]  /*9e70*/  SYNCS.PHASECHK.TRANS64.TRYWAIT P0, [R0+URZ+0x130], R4 ;  /* 0x00013004000075a7 */ /* 0x0022a400080011ff */
[----:B--2---:R-:W-:Y:S05]  /*9e80*/  @!P0 NANOSLEEP.SYNCS 0x989680 ;  /* 0x009896800000895d */ /* 0x004fea0003900000 */
[----:B------:R-:W2:Y:S02]  /*9e90*/  @!P0 SYNCS.PHASECHK.TRANS64 P0, [R0+URZ+0x130], R4 ;  /* 0x00013004000085a7 */ /* 0x000ea400080010ff */
[----:B--2---:R-:W-:Y:S05]  /*9ea0*/  @!P0 BRA `(.L_x_52) ;  /* 0xfffffffc00f08947 */ /* 0x004fea000383ffff */
[----:B------:R-:W-:Y:S05]  /*9eb0*/  BRA `(.L_x_172) ;  /* 0xffffff8c00447947 */ /* 0x000fea000383ffff */
.L_x_53:
[----:B------:R-:W-:-:S07]  /*9ec0*/  MOV R0, UR5 ;  /* 0x0000000500007c02 */ /* 0x000fce0008000f00 */
.L_x_173:
[----:B-1----:R1:W2:Y:S02]  /*9ed0*/  SYNCS.PHASECHK.TRANS64.TRYWAIT P0, [R0+URZ+0xe0], R5 ;  /* 0x0000e005000075a7 */ /* 0x0022a400080011ff */
[----:B--2---:R-:W-:Y:S05]  /*9ee0*/  @!P0 NANOSLEEP.SYNCS 0x989680 ;  /* 0x009896800000895d */ /* 0x004fea0003900000 */
[----:B------:R-:W2:Y:S02]  /*9ef0*/  @!P0 SYNCS.PHASECHK.TRANS64 P0, [R0+URZ+0xe0], R5 ;  /* 0x0000e005000085a7 */ /* 0x000ea400080010ff */
[----:B--2---:R-:W-:Y:S05]  /*9f00*/  @!P0 BRA `(.L_x_173) ;  /* 0xfffffffc00f08947 */ /* 0x004fea000383ffff */
[----:B------:R-:W-:Y:S05]  /*9f10*/  BRA `(.L_x_174) ;  /* 0xffffff8c00547947 */ /* 0x000fea000383ffff */
.L_x_54:
[----:B-1----:R1:W2:Y:S02]  /*9f20*/  SYNCS.PHASECHK.TRANS64.TRYWAIT P1, [R0+URZ+0xd0], R4 ;  /* 0x0000d004000075a7 */ /* 0x0022a400080211ff */
[----:B--2---:R-:W-:Y:S05]  /*9f30*/  @!P1 NANOSLEEP.SYNCS 0x989680 ;  /* 0x009896800000995d */ /* 0x004fea0003900000 */
[----:B------:R-:W2:Y:S02]  /*9f40*/  @!P1 SYNCS.PHASECHK.TRANS64 P1, [R0+URZ+0xd0], R4 ;  /* 0x0000d004000095a7 */ /* 0x000ea400080210ff */
[----:B--2---:R-:W-:Y:S05]  /*9f50*/  @!P1 BRA `(.L_x_54) ;  /* 0xfffffffc00f09947 */ /* 0x004fea000383ffff */
[----:B------:R-:W-:Y:S05]  /*9f60*/  BRA `(.L_x_175) ;  /* 0xffffff8c00847947 */ /* 0x000fea000383ffff */
.L_x_57:
[----:B------:R-:W-:-:S07]  /*9f70*/  MOV R0, UR5 ;  /* 0x0000000500007c02 */ /* 0x000fce0008000f00 */
.L_x_176:
[----:B-1----:R1:W2:Y:S02]  /*9f80*/  SYNCS.PHASECHK.TRANS64.TRYWAIT P0, [R0+URZ+0xe0], R2 ;  /* 0x0000e002000075a7 */ /* 0x0022a400080011ff */
[----:B--2---:R-:W-:Y:S05]  /*9f90*/  @!P0 NANOSLEEP.SYNCS 0x989680 ;  /* 0x009896800000895d */ /* 0x004fea0003900000 */
[----:B------:R-:W2:Y:S02]  /*9fa0*/  @!P0 SYNCS.PHASECHK.TRANS64 P0, [R0+URZ+0xe0], R2 ;  /* 0x0000e002000085a7 */ /* 0x000ea400080010ff */
[----:B--2---:R-:W-:Y:S05]  /*9fb0*/  @!P0 BRA `(.L_x_176) ;  /* 0xfffffffc00f08947 */ /* 0x004fea000383ffff */
[----:B------:R-:W-:Y:S05]  /*9fc0*/  BRA `(.L_x_56) ;  /* 0xffffff8c00d87947 */ /* 0x000fea000383ffff */
.L_x_66:
[----:B-1----:R-:W-:-:S04]  /*9fd0*/  MOV R4, UR6 ;  /* 0x0000000600047c02 */ /* 0x002fc80008000f00 */
[----:B------:R1:W2:Y:S03]  /*9fe0*/  SYNCS.PHASECHK.TRANS64.TRYWAIT P0, [R4+URZ+0x8], R5 ;  /* 0x00000805040075a7 */ /* 0x0002a600080011ff */
[----:B--2---:R-:W-:Y:S05]  /*9ff0*/  @!P0 NANOSLEEP.SYNCS 0x989680 ;  /* 0x009896800000895d */ /* 0x004fea0003900000 */
[----:B------:R-:W2:Y:S02]  /*a000*/  @!P0 SYNCS.PHASECHK.TRANS64 P0, [R4+URZ+0x8], R5 ;  /* 0x00000805040085a7 */ /* 0x000ea400080010ff */
[----:B--2---:R-:W-:Y:S05]  /*a010*/  @!P0 BRA `(.L_x_66) ;  /* 0xfffffffc00ec8947 */ /* 0x004fea000383ffff */
[----:B------:R-:W-:Y:S05]  /*a020*/  BRA `(.L_x_65) ;  /* 0xffffff90008c7947 */ /* 0x000fea000383ffff */
.L_x_68:
[----:B------:R-:W-:Y:S01]  /*a030*/  BSSY B0, `(.L_x_177) ;  /* 0x0000006000007945 */ /* 0x000fe20003800000 */
[----:B------:R-:W-:-:S07]  /*a040*/  MOV R15, 0xffffffff ;  /* 0xffffffff000f7802 */ /* 0x000fce0000000f00 */
[----:B-1---5:R-:W-:Y:S05]  /*a050*/  WARPSYNC.COLLECTIVE R15, `(.L_x_178) ;  /* 0x000000000f0c7348 */ /* 0x022fea0003c00000 */
[----:B------:R-:W-:Y:S02]  /*a060*/  ELECT P6, UR79, PT ;  /* 0x00000000004f782f */ /* 0x000fe400038c0000 */
[----:B------:R-:W-:Y:S01]  /*a070*/  MOV R14, UR79 ;  /* 0x0000004f000e7c02 */ /* 0x000fe20008000f00 */
[----:B-1---5:R-:W-:Y:S10]  /*a080*/  ENDCOLLECTIVE ;  /* 0x000000000000791b */ /* 0x022ff40003800000 */
.L_x_178:
[----:B------:R-:W-:Y:S05]  /*a090*/  BSYNC B0 ;  /* 0x0000000000007941 */ /* 0x000fea0003800000 */
.L_x_177:
[----:B------:R-:W-:Y:S05]  /*a0a0*/  BRA `(.L_x_179) ;  /* 0xffffff9000bc7947 */ /* 0x000fea000383ffff */
.L_x_70:
[----:B-1----:R-:W-:-:S04]  /*a0b0*/  MOV R2, UR6 ;  /* 0x0000000600027c02 */ /* 0x002fc80008000f00 */
[----:B------:R1:W2:Y:S03]  /*a0c0*/  SYNCS.PHASECHK.TRANS64.TRYWAIT P0, [R2+URZ+0x8], R3 ;  /* 0x00000803020075a7 */ /* 0x0002a600080011ff */
[----:B--2---:R-:W-:Y:S05]  /*a0d0*/  @!P0 NANOSLEEP.SYNCS 0x989680 ;  /* 0x009896800000895d */ /* 0x004fea0003900000 */
[----:B------:R-:W2:Y:S02]  /*a0e0*/  @!P0 SYNCS.PHASECHK.TRANS64 P0, [R2+URZ+0x8], R3 ;  /* 0x00000803020085a7 */ /* 0x000ea400080010ff */
[----:B--2---:R-:W-:Y:S05]  /*a0f0*/  @!P0 BRA `(.L_x_70) ;  /* 0xfffffffc00ec8947 */ /* 0x004fea000383ffff */
[----:B------:R-:W-:Y:S05]  /*a100*/  BRA `(.L_x_69) ;  /* 0xffffff9000c07947 */ /* 0x000fea000383ffff */
.L_x_71:
[----:B-1----:R1:W2:Y:S02]  /*a110*/  SYNCS.PHASECHK.TRANS64.TRYWAIT P0, [R0+URZ+0xd0], R4 ;  /* 0x0000d004000075a7 */ /* 0x0022a400080011ff */
[----:B--2---:R-:W-:Y:S05]  /*a120*/  @!P0 NANOSLEEP.SYNCS 0x989680 ;  /* 0x009896800000895d */ /* 0x004fea0003900000 */
[----:B------:R-:W2:Y:S02]  /*a130*/  @!P0 SYNCS.PHASECHK.TRANS64 P0, [R0+URZ+0xd0], R4 ;  /* 0x0000d004000085a7 */ /* 0x000ea400080010ff */
[----:B--2---:R-:W-:Y:S05]  /*a140*/  @!P0 BRA `(.L_x_71) ;  /* 0xfffffffc00f08947 */ /* 0x004fea000383ffff */
[----:B------:R-:W-:Y:S05]  /*a150*/  BRA `(.L_x_180) ;  /* 0xffffff9400ac7947 */ /* 0x000fea000383ffff */
.L_x_73:
[----:B------:R-:W-:-:S07]  /*a160*/  MOV R0, UR9 ;  /* 0x0000000900007c02 */ /* 0x000fce0008000f00 */
.L_x_181:
[----:B-1----:R1:W2:Y:S02]  /*a170*/  SYNCS.PHASECHK.TRANS64.TRYWAIT P0, [R0+URZ+0x110], R4 ;  /* 0x00011004000075a7 */ /* 0x0022a400080011ff */
[----:B--2---:R-:W-:Y:S05]  /*a180*/  @!P0 NANOSLEEP.SYNCS 0x989680 ;  /* 0x009896800000895d */ /* 0x004fea0003900000 */
[----:B------:R-:W2:Y:S02]  /*a190*/  @!P0 SYNCS.PHASECHK.TRANS64 P0, [R0+URZ+0x110], R4 ;  /* 0x00011004000085a7 */ /* 0x000ea400080010ff */
[----:B--2---:R-:W-:Y:S05]  /*a1a0*/  @!P0 BRA `(.L_x_181) ;  /* 0xfffffffc00f08947 */ /* 0x004fea000383ffff */
[----:B------:R-:W-:Y:S05]  /*a1b0*/  BRA `(.L_x_182) ;  /* 0xffffff9400f87947 */ /* 0x000fea000383ffff */
.L_x_76:
[----:B------:R-:W-:Y:S07]  /*a1c0*/  MOV R0, UR8 ;  /* 0x0000000800007c02 */ /* 0x000fee0008000f00 */
.L_x_183:
[----:B-1----:R1:W2:Y:S02]  /*a1d0*/  SYNCS.PHASECHK.TRANS64.TRYWAIT P0, [R0+URZ], R4 ;  /* 0x00000004000075a7 */ /* 0x0022a400080011ff */
[----:B--2---:R-:W-:Y:S05]  /*a1e0*/  @!P0 NANOSLEEP.SYNCS 0x989680 ;  /* 0x009896800000895d */ /* 0x004fea0003900000 */
[----:B------:R-:W2:Y:S02]  /*a1f0*/  @!P0 SYNCS.PHASECHK.TRANS64 P0, [R0+URZ], R4 ;  /* 0x00000004000085a7 */ /* 0x000ea400080010ff */
[----:B--2---:R-:W-:Y:S05]  /*a200*/  @!P0 BRA `(.L_x_183) ;  /* 0xfffffffc00f08947 */ /* 0x004fea000383ffff */
[----:B------:R-:W-:Y:S05]  /*a210*/  BRA `(.L_x_75) ;  /* 0xffffff98000c7947 */ /* 0x000fea000383ffff */
.L_x_80:
[----:B-1----:R-:W-:-:S07]  /*a220*/  MOV R0, UR8 ;  /* 0x0000000800007c02 */ /* 0x002fce0008000f00 */
.L_x_184:
[----:B-1----:R1:W2:Y:S02]  /*a230*/  SYNCS.PHASECHK.TRANS64.TRYWAIT P0, [R0+URZ], R2 ;  /* 0x00000002000075a7 */ /* 0x0022a400080011ff */
[----:B--2---:R-:W-:Y:S05]  /*a240*/  @!P0 NANOSLEEP.SYNCS 0x989680 ;  /* 0x009896800000895d */ /* 0x004fea0003900000 */
[----:B------:R-:W2:Y:S02]  /*a250*/  @!P0 SYNCS.PHASECHK.TRANS64 P0, [R0+URZ], R2 ;  /* 0x00000002000085a7 */ /* 0x000ea400080010ff */
[----:B--2---:R-:W-:Y:S05]  /*a260*/  @!P0 BRA `(.L_x_184) ;  /* 0xfffffffc00f08947 */ /* 0x004fea000383ffff */
[----:B------:R-:W-:Y:S05]  /*a270*/  BRA `(.L_x_185) ;  /* 0xffffff9c00007947 */ /* 0x000fea000383ffff */
.L_x_81:
[----:B------:R-:W-:-:S07]  /*a280*/  MOV R0, UR8 ;  /* 0x0000000800007c02 */ /* 0x000fce0008000f00 */
.L_x_186:
[----:B-1----:R1:W2:Y:S02]  /*a290*/  SYNCS.PHASECHK.TRANS64.TRYWAIT P0, [R0+URZ], R3 ;  /* 0x00000003000075a7 */ /* 0x0022a400080011ff */
[----:B--2---:R-:W-:Y:S05]  /*a2a0*/  @!P0 NANOSLEEP.SYNCS 0x989680 ;  /* 0x009896800000895d */ /* 0x004fea0003900000 */
[----:B------:R-:W2:Y:S02]  /*a2b0*/  @!P0 SYNCS.PHASECHK.TRANS64 P0, [R0+URZ], R3 ;  /* 0x00000003000085a7 */ /* 0x000ea400080010ff */
[----:B--2---:R-:W-:Y:S05]  /*a2c0*/  @!P0 BRA `(.L_x_186) ;  /* 0xfffffffc00f08947 */ /* 0x004fea000383ffff */
[----:B------:R-:W-:Y:S05]  /*a2d0*/  BRA `(.L_x_187) ;  /* 0xffffff9c000c7947 */ /* 0x000fea000383ffff */
.L_x_82:
[----:B------:R-:W-:-:S07]  /*a2e0*/  MOV R0, UR8 ;  /* 0x0000000800007c02 */ /* 0x000fce0008000f00 */
.L_x_188:
[----:B-1----:R1:W2:Y:S02]  /*a2f0*/  SYNCS.PHASECHK.TRANS64.TRYWAIT P0, [R0+URZ], R3 ;  /* 0x00000003000075a7 */ /* 0x0022a400080011ff */
[----:B--2---:R-:W-:Y:S05]  /*a300*/  @!P0 NANOSLEEP.SYNCS 0x989680 ;  /* 0x009896800000895d */ /* 0x004fea0003900000 */
[----:B------:R-:W2:Y:S02]  /*a310*/  @!P0 SYNCS.PHASECHK.TRANS64 P0, [R0+URZ], R3 ;  /* 0x00000003000085a7 */ /* 0x000ea400080010ff */
[----:B--2---:R-:W-:Y:S05]  /*a320*/  @!P0 BRA `(.L_x_188) ;  /* 0xfffffffc00f08947 */ /* 0x004fea000383ffff */
[----:B------:R-:W-:Y:S05]  /*a330*/  BRA `(.L_x_189) ;  /* 0xffffff9c00187947 */ /* 0x000fea000383ffff */
.L_x_85:
[----:B------:R-:W-:-:S07]  /*a340*/  MOV R0, UR7 ;  /* 0x0000000700007c02 */ /* 0x000fce0008000f00 */
.L_x_190:
[----:B-1----:R1:W2:Y:S02]  /*a350*/  SYNCS.PHASECHK.TRANS64.TRYWAIT P1, [R0+URZ+0x150], R2 ;  /* 0x00015002000075a7 */ /* 0x0022a400080211ff */
[----:B--2---:R-:W-:Y:S05]  /*a360*/  @!P1 NANOSLEEP.SYNCS 0x989680 ;  /* 0x009896800000995d */ /* 0x004fea0003900000 */
[----:B------:R-:W2:Y:S02]  /*a370*/  @!P1 SYNCS.PHASECHK.TRANS64 P1, [R0+URZ+0x150], R2 ;  /* 0x00015002000095a7 */ /* 0x000ea400080210ff */
[----:B--2---:R-:W-:Y:S05]  /*a380*/  @!P1 BRA `(.L_x_190) ;  /* 0xfffffffc00f09947 */ /* 0x004fea000383ffff */
[----:B------:R-:W-:Y:S05]  /*a390*/  BRA `(.L_x_191) ;  /* 0xffffff9c00647947 */ /* 0x000fea000383ffff */
.L_x_90:
[----:B--2---:R2:W4:Y:S02]  /*a3a0*/  SYNCS.PHASECHK.TRANS64.TRYWAIT P0, [R0+URZ+0xd0], R2 ;  /* 0x0000d002000075a7 */ /* 0x00452400080011ff */
[----:B----4-:R-:W-:Y:S05]  /*a3b0*/  @!P0 NANOSLEEP.SYNCS 0x989680 ;  /* 0x009896800000895d */ /* 0x010fea0003900000 */
[----:B------:R-:W4:Y:S02]  /*a3c0*/  @!P0 SYNCS.PHASECHK.TRANS64 P0, [R0+URZ+0xd0], R2 ;  /* 0x0000d002000085a7 */ /* 0x000f2400080010ff */
[----:B----4-:R-:W-:Y:S05]  /*a3d0*/  @!P0 BRA `(.L_x_90) ;  /* 0xfffffffc00f08947 */ /* 0x010fea000383ffff */
[----:B------:R-:W-:Y:S05]  /*a3e0*/  BRA `(.L_x_192) ;  /* 0xffffffa000787947 */ /* 0x000fea000383ffff */
.L_x_93:
[----:B------:R-:W-:Y:S07]  /*a3f0*/  MOV R0, UR7 ;  /* 0x0000000700007c02 */ /* 0x000fee0008000f00 */
.L_x_193:
[----:B--2---:R2:W4:Y:S02]  /*a400*/  SYNCS.PHASECHK.TRANS64.TRYWAIT P0, [R0+URZ+0xc8], R2 ;  /* 0x0000c802000075a7 */ /* 0x00452400080011ff */
[----:B----4-:R-:W-:Y:S05]  /*a410*/  @!P0 NANOSLEEP.SYNCS 0x989680 ;  /* 0x009896800000895d */ /* 0x010fea0003900000 */
[----:B------:R-:W4:Y:S02]  /*a420*/  @!P0 SYNCS.PHASECHK.TRANS64 P0, [R0+URZ+0xc8], R2 ;  /* 0x0000c802000085a7 */ /* 0x000f2400080010ff */
[----:B----4-:R-:W-:Y:S05]  /*a430*/  @!P0 BRA `(.L_x_193) ;  /* 0xfffffffc00f08947 */ /* 0x010fea000383ffff */
[----:B------:R-:W-:Y:S05]  /*a440*/  BRA `(.L_x_92) ;  /* 0xffffffa400587947 */ /* 0x000fea000383ffff */
.L_x_96:
[----:B------:R-:W-:Y:S07]  /*a450*/  MOV R0, UR7 ;  /* 0x0000000700007c02 */ /* 0x000fee0008000f00 */
.L_x_194:
[----:B-1----:R1:W2:Y:S02]  /*a460*/  SYNCS.PHASECHK.TRANS64.TRYWAIT P0, [R0+URZ+0xa0], R14 ;  /* 0x0000a00e000075a7 */ /* 0x0022a400080011ff */
[----:B--2---:R-:W-:Y:S05]  /*a470*/  @!P0 NANOSLEEP.SYNCS 0x989680 ;  /* 0x009896800000895d */ /* 0x004fea0003900000 */
[----:B------:R-:W2:Y:S02]  /*a480*/  @!P0 SYNCS.PHASECHK.TRANS64 P0, [R0+URZ+0xa0], R14 ;  /* 0x0000a00e000085a7 */ /* 0x000ea400080010ff */
[----:B--2---:R-:W-:Y:S05]  /*a490*/  @!P0 BRA `(.L_x_194) ;  /* 0xfffffffc00f08947 */ /* 0x004fea000383ffff */
[----:B------:R-:W-:Y:S05]  /*a4a0*/  BRA `(.L_x_195) ;  /* 0xffffffa400d07947 */ /* 0x000fea000383ffff */
.L_x_97:
[----:B------:R-:W-:Y:S07]  /*a4b0*/  MOV R0, UR7 ;  /* 0x0000000700007c02 */ /* 0x000fee0008000f00 */
.L_x_196:
[----:B-1----:R1:W2:Y:S02]  /*a4c0*/  SYNCS.PHASECHK.TRANS64.TRYWAIT P0, [R0+URZ+0xa8], R14 ;  /* 0x0000a80e000075a7 */ /* 0x0022a400080011ff */
[----:B--2---:R-:W-:Y:S05]  /*a4d0*/  @!P0 NANOSLEEP.SYNCS 0x989680 ;  /* 0x009896800000895d */ /* 0x004fea0003900000 */
[----:B------:R-:W2:Y:S02]  /*a4e0*/  @!P0 SYNCS.PHASECHK.TRANS64 P0, [R0+URZ+0xa8], R14 ;  /* 0x0000a80e000085a7 */ /* 0x000ea400080010ff */
[----:B--2---:R-:W-:Y:S05]  /*a4f0*/  @!P0 BRA `(.L_x_196) ;  /* 0xfffffffc00f08947 */ /* 0x004fea000383ffff */
[----:B------:R-:W-:Y:S05]  /*a500*/  BRA `(.L_x_197) ;  /* 0xffffffa800287947 */ /* 0x000fea000383ffff */
.L_x_98:
[----:B------:R-:W-:Y:S07]  /*a510*/  MOV R0, UR7 ;  /* 0x0000000700007c02 */ /* 0x000fee0008000f00 */
.L_x_198:
[----:B-1----:R1:W2:Y:S02]  /*a520*/  SYNCS.PHASECHK.TRANS64.TRYWAIT P0, [R0+URZ+0xb0], R14 ;  /* 0x0000b00e000075a7 */ /* 0x0022a400080011ff */
[----:B--2---:R-:W-:Y:S05]  /*a530*/  @!P0 NANOSLEEP.SYNCS 0x989680 ;  /* 0x009896800000895d */ /* 0x004fea0003900000 */
[----:B------:R-:W2:Y:S02]  /*a540*/  @!P0 SYNCS.PHASECHK.TRANS64 P0, [R0+URZ+0xb0], R14 ;  /* 0x0000b00e000085a7 */ /* 0x000ea400080010ff */
[----:B--2---:R-:W-:Y:S05]  /*a550*/  @!P0 BRA `(.L_x_198) ;  /* 0xfffffffc00f08947 */ /* 0x004fea000383ffff */
[----:B------:R-:W-:Y:S05]  /*a560*/  BRA `(.L_x_199) ;  /* 0xffffffa800847947 */ /* 0x000fea000383ffff */
.L_x_99:
[----:B------:R-:W-:Y:S07]  /*a570*/  MOV R0, UR7 ;  /* 0x0000000700007c02 */ /* 0x000fee0008000f00 */
.L_x_200:
[----:B-1----:R1:W2:Y:S02]  /*a580*/  SYNCS.PHASECHK.TRANS64.TRYWAIT P0, [R0+URZ+0xb8], R14 ;  /* 0x0000b80e000075a7 */ /* 0x0022a400080011ff */
[----:B--2---:R-:W-:Y:S05]  /*a590*/  @!P0 NANOSLEEP.SYNCS 0x989680 ;  /* 0x009896800000895d */ /* 0x004fea0003900000 */
[----:B------:R-:W2:Y:S02]  /*a5a0*/  @!P0 SYNCS.PHASECHK.TRANS64 P0, [R0+URZ+0xb8], R14 ;  /* 0x0000b80e000085a7 */ /* 0x000ea400080010ff */
[----:B--2---:R-:W-:Y:S05]  /*a5b0*/  @!P0 BRA `(.L_x_200) ;  /* 0xfffffffc00f08947 */ /* 0x004fea000383ffff */
[----:B------:R-:W-:Y:S05]  /*a5c0*/  BRA `(.L_x_201) ;  /* 0xffffffac00247947 */ /* 0x000fea000383ffff */
.L_x_101:
[----:B------:R-:W-:-:S07]  /*a5d0*/  MOV R0, UR7 ;  /* 0x0000000700007c02 */ /* 0x000fce0008000f00 */
.L_x_202:
[----:B-1----:R1:W4:Y:S02]  /*a5e0*/  SYNCS.PHASECHK.TRANS64.TRYWAIT P0, [R0+URZ+0xa0], R2 ;  /* 0x0000a002000075a7 */ /* 0x00232400080011ff */
[----:B----4-:R-:W-:Y:S05]  /*a5f0*/  @!P0 NANOSLEEP.SYNCS 0x989680 ;  /* 0x009896800000895d */ /* 0x010fea0003900000 */
[----:B------:R-:W4:Y:S02]  /*a600*/  @!P0 SYNCS.PHASECHK.TRANS64 P0, [R0+URZ+0xa0], R2 ;  /* 0x0000a002000085a7 */ /* 0x000f2400080010ff */
[----:B----4-:R-:W-:Y:S05]  /*a610*/  @!P0 BRA `(.L_x_202) ;  /* 0xfffffffc00f08947 */ /* 0x010fea000383ffff */
[----:B------:R-:W-:Y:S05]  /*a620*/  BRA `(.L_x_203) ;  /* 0xffffffac00ac7947 */ /* 0x000fea000383ffff */
.L_x_102:
[----:B-1----:R-:W-:-:S07]  /*a630*/  MOV R0, UR7 ;  /* 0x0000000700007c02 */ /* 0x002fce0008000f00 */
.L_x_204:
[----:B-1----:R1:W4:Y:S02]  /*a640*/  SYNCS.PHASECHK.TRANS64.TRYWAIT P0, [R0+URZ+0xa8], R2 ;  /* 0x0000a802000075a7 */ /* 0x00232400080011ff */
[----:B----4-:R-:W-:Y:S05]  /*a650*/  @!P0 NANOSLEEP.SYNCS 0x989680 ;  /* 0x009896800000895d */ /* 0x010fea0003900000 */
[----:B------:R-:W4:Y:S02]  /*a660*/  @!P0 SYNCS.PHASECHK.TRANS64 P0, [R0+URZ+0xa8], R2 ;  /* 0x0000a802000085a7 */ /* 0x000f2400080010ff */
[----:B----4-:R-:W-:Y:S05]  /*a670*/  @!P0 BRA `(.L_x_204) ;  /* 0xfffffffc00f08947 */ /* 0x010fea000383ffff */
[----:B------:R-:W-:Y:S05]  /*a680*/  BRA `(.L_x_205) ;  /* 0xffffffac009c7947 */ /* 0x000fea000383ffff */
.L_x_103:
[----:B-1----:R-:W-:-:S07]  /*a690*/  MOV R0, UR7 ;  /* 0x0000000700007c02 */ /* 0x002fce0008000f00 */
.L_x_206:
[----:B-1----:R1:W4:Y:S02]  /*a6a0*/  SYNCS.PHASECHK.TRANS64.TRYWAIT P0, [R0+URZ+0xb0], R2 ;  /* 0x0000b002000075a7 */ /* 0x00232400080011ff */
[----:B----4-:R-:W-:Y:S05]  /*a6b0*/  @!P0 NANOSLEEP.SYNCS 0x989680 ;  /* 0x009896800000895d */ /* 0x010fea0003900000 */
[----:B------:R-:W4:Y:S02]  /*a6c0*/  @!P0 SYNCS.PHASECHK.TRANS64 P0, [R0+URZ+0xb0], R2 ;  /* 0x0000b002000085a7 */ /* 0x000f2400080010ff */
[----:B----4-:R-:W-:Y:S05]  /*a6d0*/  @!P0 BRA `(.L_x_206) ;  /* 0xfffffffc00f08947 */ /* 0x010fea000383ffff */
[----:B------:R-:W-:Y:S05]  /*a6e0*/  BRA `(.L_x_207) ;  /* 0xffffffac008c7947 */ /* 0x000fea000383ffff */
.L_x_105:
[----:B--2---:R2:W3:Y:S02]  /*a6f0*/  SYNCS.PHASECHK.TRANS64.TRYWAIT P0, [R0+URZ+0xd0], R2 ;  /* 0x0000d002000075a7 */ /* 0x0044e400080011ff */
[----:B---3--:R-:W-:Y:S05]  /*a700*/  @!P0 NANOSLEEP.SYNCS 0x989680 ;  /* 0x009896800000895d */ /* 0x008fea0003900000 */
[----:B------:R-:W3:Y:S02]  /*a710*/  @!P0 SYNCS.PHASECHK.TRANS64 P0, [R0+URZ+0xd0], R2 ;  /* 0x0000d002000085a7 */ /* 0x000ee400080010ff */
[----:B---3--:R-:W-:Y:S05]  /*a720*/  @!P0 BRA `(.L_x_105) ;  /* 0xfffffffc00f08947 */ /* 0x008fea000383ffff */
[----:B------:R-:W-:Y:S05]  /*a730*/  BRA `(.L_x_208) ;  /* 0xffffffb0006c7947 */ /* 0x000fea000383ffff */
.L_x_117:
[----:B-1----:R-:W-:Y:S04]  /*a740*/  MOV R2, UR44 ;  /* 0x0000002c00027c02 */ /* 0x002fe80008000f00 */
[----:B------:R1:W4:Y:S03]  /*a750*/  SYNCS.PHASECHK.TRANS64.TRYWAIT P1, [R2+URZ+0x80], R3 ;  /* 0x00008003020075a7 */ /* 0x00032600080211ff */
[----:B----4-:R-:W-:Y:S05]  /*a760*/  @!P1 NANOSLEEP.SYNCS 0x989680 ;  /* 0x009896800000995d */ /* 0x010fea0003900000 */
[----:B------:R-:W4:Y:S02]  /*a770*/  @!P1 SYNCS.PHASECHK.TRANS64 P1, [R2+URZ+0x80], R3 ;  /* 0x00008003020095a7 */ /* 0x000f2400080210ff */
[----:B----4-:R-:W-:Y:S05]  /*a780*/  @!P1 BRA `(.L_x_117) ;  /* 0xfffffffc00ec9947 */ /* 0x010fea000383ffff */
[----:B------:R-:W-:Y:S05]  /*a790*/  BRA `(.L_x_116) ;  /* 0xffffffbc008c7947 */ /* 0x000fea000383ffff */
.L_x_119:
[----:B-1----:R1:W2:Y:S02]  /*a7a0*/  SYNCS.PHASECHK.TRANS64.TRYWAIT P0, [R116+URZ+0xf0], R0 ;  /* 0x0000f000740075a7 */ /* 0x0022a400080011ff */
[----:B--2---:R-:W-:Y:S05]  /*a7b0*/  @!P0 NANOSLEEP.SYNCS 0x989680 ;  /* 0x009896800000895d */ /* 0x004fea0003900000 */
[----:B------:R-:W2:Y:S02]  /*a7c0*/  @!P0 SYNCS.PHASECHK.TRANS64 P0, [R116+URZ+0xf0], R0 ;  /* 0x0000f000740085a7 */ /* 0x000ea400080010ff */
[----:B--2---:R-:W-:Y:S05]  /*a7d0*/  @!P0 BRA `(.L_x_119) ;  /* 0xfffffffc00f08947 */ /* 0x004fea000383ffff */
[----:B------:R-:W-:Y:S05]  /*a7e0*/  BRA `(.L_x_118) ;  /* 0xffffffbc00b47947 */ /* 0x000fea000383ffff */
.L_x_128:
[----:B--2---:R2:W3:Y:S02]  /*a7f0*/  SYNCS.PHASECHK.TRANS64.TRYWAIT P0, [R2+URZ+0x80], R0 ;  /* 0x00008000020075a7 */ /* 0x0044e400080011ff */
[----:B---3--:R-:W-:Y:S05]  /*a800*/  @!P0 NANOSLEEP.SYNCS 0x989680 ;  /* 0x009896800000895d */ /* 0x008fea0003900000 */
[----:B------:R-:W3:Y:S02]  /*a810*/  @!P0 SYNCS.PHASECHK.TRANS64 P0, [R2+URZ+0x80], R0 ;  /* 0x00008000020085a7 */ /* 0x000ee400080010ff */
[----:B---3--:R-:W-:Y:S05]  /*a820*/  @!P0 BRA `(.L_x_128) ;  /* 0xfffffffc00f08947 */ /* 0x008fea000383ffff */
[----:B------:R-:W-:Y:S05]  /*a830*/  BRA `(.L_x_127) ;  /* 0xffffffc800a07947 */ /* 0x000fea000383ffff */
.L_x_136:
[----:B--2---:R2:W3:Y:S02]  /*a840*/  SYNCS.PHASECHK.TRANS64.TRYWAIT P0, [R0+URZ+0x80], R6 ;  /* 0x00008006000075a7 */ /* 0x0044e400080011ff */
[----:B---3--:R-:W-:Y:S05]  /*a850*/  @!P0 NANOSLEEP.SYNCS 0x989680 ;  /* 0x009896800000895d */ /* 0x008fea0003900000 */
[----:B------:R-:W3:Y:S02]  /*a860*/  @!P0 SYNCS.PHASECHK.TRANS64 P0, [R0+URZ+0x80], R6 ;  /* 0x00008006000085a7 */ /* 0x000ee400080010ff */
[----:B---3--:R-:W-:Y:S05]  /*a870*/  @!P0 BRA `(.L_x_136) ;  /* 0xfffffffc00f08947 */ /* 0x008fea000383ffff */
[----:B------:R-:W-:Y:S05]  /*a880*/  BRA `(.L_x_135) ;  /* 0xffffffd400b47947 */ /* 0x000fea000383ffff */
.L_x_144:
[----:B--2---:R2:W3:Y:S02]  /*a890*/  SYNCS.PHASECHK.TRANS64.TRYWAIT P0, [R0+URZ+0x80], R5 ;  /* 0x00008005000075a7 */ /* 0x0044e400080011ff */
[----:B---3--:R-:W-:Y:S05]  /*a8a0*/  @!P0 NANOSLEEP.SYNCS 0x989680 ;  /* 0x009896800000895d */ /* 0x008fea0003900000 */
[----:B------:R-:W3:Y:S02]  /*a8b0*/  @!P0 SYNCS.PHASECHK.TRANS64 P0, [R0+URZ+0x80], R5 ;  /* 0x00008005000085a7 */ /* 0x000ee400080010ff */
[----:B---3--:R-:W-:Y:S05]  /*a8c0*/  @!P0 BRA `(.L_x_144) ;  /* 0xfffffffc00f08947 */ /* 0x008fea000383ffff */
[----:B------:R-:W-:Y:S05]  /*a8d0*/  BRA `(.L_x_143) ;  /* 0xffffffe000c87947 */ /* 0x000fea000383ffff */
        .weak           $__internal_0_$__cuda_sm10x_tcgen05_guardrail_trap_col_being_dealloced_not_returned_by_alloc
        .type           $__internal_0_$__cuda_sm10x_tcgen05_guardrail_trap_col_being_dealloced_not_returned_by_alloc,@function
        .size           $__internal_0_$__cuda_sm10x_tcgen05_guardrail_trap_col_being_dealloced_not_returned_by_alloc,($__internal_1_$__cuda_sm10x_tcgen05_guardrail_trap_phase_invalid_during_alloc - $__internal_0_$__cuda_sm10x_tcgen05_guardrail_trap_col_being_dealloced_not_returned_by_alloc)
$__internal_0_$__cuda_sm10x_tcgen05_guardrail_trap_col_being_dealloced_not_returned_by_alloc:
[----:B------:R-:W-:Y:S05]  /*a8e0*/  BPT.TRAP 0x1 ;  /* 0x000000040000795c */ /* 0x000fea0000300000 */
[----:B------:R-:W-:-:S04]  /*a8f0*/  HFMA2 R3, -RZ, RZ, 0, 0 ;  /* 0x00000000ff037431 */ /* 0x000fc800000001ff */
[----:B------:R-:W-:Y:S05]  /*a900*/  RET.REL.NODEC R2 `(_ZN7cutlass13device_kernelINS_4gemm6kernel13GemmUniversalIN4cute5tupleIJiiiiEEENS1_10collective13CollectiveMmaINS1_35MainloopSm100TmaUmmaWarpSpecializedILi8ELi2ELi4ENS5_IJNS4_1CILi2EEENSA_ILi1EEESC_EEEEENS5_IJNSA_ILi128EEENSA_ILi256EEENSA_ILi64EEEEEENS_10bfloat16_tENS5_IJlSC_lEEESJ_SK_NS4_8TiledMMAINS4_8MMA_AtomIJNS4_26SM100_MMA_F16BF16_2x1SM_SSISJ_SJ_fLi128ELi256ELNS4_4UMMA5MajorE0ELSP_0ELNSO_7ScaleInE0ELSQ_0EEEEEENS4_6LayoutINS5_IJSC_SC_SC_EEENS5_IJNSA_ILi0EEESV_SV_EEEEENS5_IJNS4_10UnderscoreESY_SY_EEEEENS4_18SM100_TMA_2SM_LOADENS4_14ComposedLayoutINS4_7SwizzleILi3ELi4ELi3EEENS4_18smem_ptr_flag_bitsILi16EEENST_INS5_IJNSA_ILi8EEESH_EEENS5_IJSH_SC_EEEEEEEvNS4_8identityES11_S1B_vS1C_EENS_8epilogue10collective18CollectiveEpilogueINS1E_23Sm100TmaWarpSpecializedILi4ELi2ELi32ELb1ELb0EEEJNS5_IJSH_SG_SH_EEENS5_IJNST_ISH_SC_EENST_INS5_IJNSA_ILi32EEESB_EEENS5_IJSC_SF_EEEEEEEESJ_SK_SJ_SK_NS1E_6fusion15FusionCallbacksIS1I_NS1Q_13LinCombEltActINS1E_6thread4ReLuESJ_fSJ_fLNS_15FloatRoundStyleE2EEES1J_S1P_JEEENS4_5SM1004TMEM4LOAD26SM100_TMEM_LOAD_32dp32b32xENS4_13SM90_TMA_LOADENS12_INS13_ILi2ELi4ELi3EEES16_NST_INS5_IJS17_S1L_EEENS5_IJS1L_SC_EEEEEEENS4_39AutoVectorizingCopyWithAssumedAlignmentILi128EEENS4_14SM90_TMA_STOREES27_S29_S29_EEEvvEEEEvNT_6ParamsE) ;  /* 0xffffff5402bc7950 */ /* 0x000fea0003c3ffff */
        .weak           $__internal_1_$__cuda_sm10x_tcgen05_guardrail_trap_phase_invalid_during_alloc
        .type           $__internal_1_$__cuda_sm10x_tcgen05_guardrail_trap_phase_invalid_during_alloc,@function
        .size           $__internal_1_$__cuda_sm10x_tcgen05_guardrail_trap_phase_invalid_during_alloc,($__internal_2_$__cuda_sm10x_tcgen05_guardrail_trap_unallocated_columns_being_dealloced - $__internal_1_$__cuda_sm10x_tcgen05_guardrail_trap_phase_invalid_during_alloc)
$__internal_1_$__cuda_sm10x_tcgen05_guardrail_trap_phase_invalid_during_alloc:
[----:B------:R-:W-:Y:S05]  /*a910*/  BPT.TRAP 0x1 ;  /* 0x000000040000795c */ /* 0x000fea0000300000 */
[----:B------:R-:W-:-:S04]  /*a920*/  MOV R3, 0x0 ;  /* 0x0000000000037802 */ /* 0x000fc80000000f00 */
[----:B------:R-:W-:Y:S05]  /*a930*/  RET.REL.NODEC R2 `(_ZN7cutlass13device_kernelINS_4gemm6kernel13GemmUniversalIN4cute5tupleIJiiiiEEENS1_10collective13CollectiveMmaINS1_35MainloopSm100TmaUmmaWarpSpecializedILi8ELi2ELi4ENS5_IJNS4_1CILi2EEENSA_ILi1EEESC_EEEEENS5_IJNSA_ILi128EEENSA_ILi256EEENSA_ILi64EEEEEENS_10bfloat16_tENS5_IJlSC_lEEESJ_SK_NS4_8TiledMMAINS4_8MMA_AtomIJNS4_26SM100_MMA_F16BF16_2x1SM_SSISJ_SJ_fLi128ELi256ELNS4_4UMMA5MajorE0ELSP_0ELNSO_7ScaleInE0ELSQ_0EEEEEENS4_6LayoutINS5_IJSC_SC_SC_EEENS5_IJNSA_ILi0EEESV_SV_EEEEENS5_IJNS4_10UnderscoreESY_SY_EEEEENS4_18SM100_TMA_2SM_LOADENS4_14ComposedLayoutINS4_7SwizzleILi3ELi4ELi3EEENS4_18smem_ptr_flag_bitsILi16EEENST_INS5_IJNSA_ILi8EEESH_EEENS5_IJSH_SC_EEEEEEEvNS4_8identityES11_S1B_vS1C_EENS_8epilogue10collective18CollectiveEpilogueINS1E_23Sm100TmaWarpSpecializedILi4ELi2ELi32ELb1ELb0EEEJNS5_IJSH_SG_SH_EEENS5_IJNST_ISH_SC_EENST_INS5_IJNSA_ILi32EEESB_EEENS5_IJSC_SF_EEEEEEEESJ_SK_SJ_SK_NS1E_6fusion15FusionCallbacksIS1I_NS1Q_13LinCombEltActINS1E_6thread4ReLuESJ_fSJ_fLNS_15FloatRoundStyleE2EEES1J_S1P_JEEENS4_5SM1004TMEM4LOAD26SM100_TMEM_LOAD_32dp32b32xENS4_13SM90_TMA_LOADENS12_INS13_ILi2ELi4ELi3EEES16_NST_INS5_IJS17_S1L_EEENS5_IJS1L_SC_EEEEEEENS4_39AutoVectorizingCopyWithAssumedAlignmentILi128EEENS4_14SM90_TMA_STOREES27_S29_S29_EEEvvEEEEvNT_6ParamsE) ;  /* 0xffffff5402b07950 */ /* 0x000fea0003c3ffff */
        .weak           $__internal_2_$__cuda_sm10x_tcgen05_guardrail_trap_unallocated_columns_being_dealloced
        .type           $__internal_2_$__cuda_sm10x_tcgen05_guardrail_trap_unallocated_columns_being_dealloced,@function
        .size           $__internal_2_$__cuda_sm10x_tcgen05_guardrail_trap_unallocated_columns_being_dealloced,(.L_x_210 - $__internal_2_$__cuda_sm10x_tcgen05_guardrail_trap_unallocated_columns_being_dealloced)
$__internal_2_$__cuda_sm10x_tcgen05_guardrail_trap_unallocated_columns_being_dealloced:
[----:B------:R-:W-:Y:S05]  /*a940*/  BPT.TRAP 0x1 ;  /* 0x000000040000795c */ /* 0x000fea0000300000 */
[----:B------:R-:W-:-:S04]  /*a950*/  HFMA2 R3, -RZ, RZ, 0, 0 ;  /* 0x00000000ff037431 */ /* 0x000fc800000001ff */
[----:B------:R-:W-:Y:S05]  /*a960*/  RET.REL.NODEC R2 `(_ZN7cutlass13device_kernelINS_4gemm6kernel13GemmUniversalIN4cute5tupleIJiiiiEEENS1_10collective13CollectiveMmaINS1_35MainloopSm100TmaUmmaWarpSpecializedILi8ELi2ELi4ENS5_IJNS4_1CILi2EEENSA_ILi1EEESC_EEEEENS5_IJNSA_ILi128EEENSA_ILi256EEENSA_ILi64EEEEEENS_10bfloat16_tENS5_IJlSC_lEEESJ_SK_NS4_8TiledMMAINS4_8MMA_AtomIJNS4_26SM100_MMA_F16BF16_2x1SM_SSISJ_SJ_fLi128ELi256ELNS4_4UMMA5MajorE0ELSP_0ELNSO_7ScaleInE0ELSQ_0EEEEEENS4_6LayoutINS5_IJSC_SC_SC_EEENS5_IJNSA_ILi0EEESV_SV_EEEEENS5_IJNS4_10UnderscoreESY_SY_EEEEENS4_18SM100_TMA_2SM_LOADENS4_14ComposedLayoutINS4_7SwizzleILi3ELi4ELi3EEENS4_18smem_ptr_flag_bitsILi16EEENST_INS5_IJNSA_ILi8EEESH_EEENS5_IJSH_SC_EEEEEEEvNS4_8identityES11_S1B_vS1C_EENS_8epilogue10collective18CollectiveEpilogueINS1E_23Sm100TmaWarpSpecializedILi4ELi2ELi32ELb1ELb0EEEJNS5_IJSH_SG_SH_EEENS5_IJNST_ISH_SC_EENST_INS5_IJNSA_ILi32EEESB_EEENS5_IJSC_SF_EEEEEEEESJ_SK_SJ_SK_NS1E_6fusion15FusionCallbacksIS1I_NS1Q_13LinCombEltActINS1E_6thread4ReLuESJ_fSJ_fLNS_15FloatRoundStyleE2EEES1J_S1P_JEEENS4_5SM1004TMEM4LOAD26SM100_TMEM_LOAD_32dp32b32xENS4_13SM90_TMA_LOADENS12_INS13_ILi2ELi4ELi3EEES16_NST_INS5_IJS17_S1L_EEENS5_IJS1L_SC_EEEEEEENS4_39AutoVectorizingCopyWithAssumedAlignmentILi128EEENS4_14SM90_TMA_STOREES27_S29_S29_EEEvvEEEEvNT_6ParamsE) ;  /* 0xffffff5402a47950 */ /* 0x000fea0003c3ffff */
.L_x_209:
[----:B------:R-:W-:-:S00]  /*a970*/  BRA `(.L_x_209) ;  /* 0xfffffffc00fc7947 */ /* 0x000fc0000383ffff */
[----:B------:R-:W-:-:S00]  /*a980*/  NOP ;  /* 0x0000000000007918 */ /* 0x000fc00000000000 */
[----:B------:R-:W-:-:S00]  /*a990*/  NOP ;  /* 0x0000000000007918 */ /* 0x000fc00000000000 */
[----:B------:R-:W-:-:S00]  /*a9a0*/  NOP ;  /* 0x0000000000007918 */ /* 0x000fc00000000000 */
[----:B------:R-:W-:-:S00]  /*a9b0*/  NOP ;  /* 0x0000000000007918 */ /* 0x000fc00000000000 */
[----:B------:R-:W-:-:S00]  /*a9c0*/  NOP ;  /* 0x0000000000007918 */ /* 0x000fc00000000000 */
[----:B------:R-:W-:-:S00]  /*a9d0*/  NOP ;  /* 0x0000000000007918 */ /* 0x000fc00000000000 */
[----:B------:R-:W-:-:S00]  /*a9e0*/  NOP ;  /* 0x0000000000007918 */ /* 0x000fc00000000000 */
[----:B------:R-:W-:-:S00]  /*a9f0*/  NOP ;  /* 0x0000000000007918 */ /* 0x000fc00000000000 */
.L_x_210:


//--------------------- .nv.global.init           --------------------------
	.section	.nv.global.init,"aw",@progbits
.nv.global.init:
	.type		$str$27,@object
	.size		$str$27,($str$28 - $str$27)
$str$27:
        /*0000*/ 	.byte	0x28, 0x61, 0x64, 0x64, 0x72, 0x65, 0x73, 0x73, 0x20, 0x26, 0x20, 0x6d, 0x61, 0x73, 0x6b, 0x29
        /*0010*/ 	.byte	0x20, 0x3d, 0x3d, 0x20, 0x30, 0x00
	.type		$str$28,@object
	.size		$str$28,($str$26 - $str$28)
$str$28:
        /*0016*/ 	.byte	0x2f, 0x74, 0x6d, 0x70, 0x2f, 0x63, 0x75, 0x74, 0x6c, 0x61, 0x73, 0x73, 0x5f, 0x73, 0x77, 0x65
        /*0026*/ 	.byte	0x65, 0x70, 0x5f, 0x73, 0x72, 0x63, 0x2f, 0x69, 0x6e, 0x63, 0x6c, 0x75, 0x64, 0x65, 0x2f, 0x63
        /*0036*/ 	.byte	0x75, 0x74, 0x65, 0x2f, 0x70, 0x6f, 0x69, 0x6e, 0x74, 0x65, 0x72, 0x5f, 0x66, 0x6c, 0x61, 0x67
        /*0046*/ 	.byte	0x67, 0x65, 0x64, 0x2e, 0x68, 0x70, 0x70, 0x00
	.type		$str$26,@object
	.size		$str$26,($str$25 - $str$26)
$str$26:
        /*004e*/ 	.byte	0x2f, 0x74, 0x6d, 0x70, 0x2f, 0x63, 0x75, 0x74, 0x6c, 0x61, 0x73, 0x73, 0x5f, 0x73, 0x77, 0x65
        /*005e*/ 	.byte	0x65, 0x70, 0x5f, 0x73, 0x72, 0x63, 0x2f, 0x69, 0x6e, 0x63, 0x6c, 0x75, 0x64, 0x65, 0x2f, 0x63
        /*006e*/ 	.byte	0x75, 0x74, 0x65, 0x2f, 0x61, 0x74, 0x6f, 0x6d, 0x2f, 0x63, 0x6f, 0x70, 0x79, 0x5f, 0x74, 0x72
        /*007e*/ 	.byte	0x61, 0x69, 0x74, 0x73, 0x5f, 0x73, 0x6d, 0x31, 0x30, 0x30, 0x2e, 0x68, 0x70, 0x70, 0x00
	.type		$str$25,@object
	.size		$str$25,(__unnamed_1 - $str$25)
$str$25:
        /*008d*/ 	.byte	0x28, 0x28, 0x75, 0x69, 0x6e, 0x74, 0x33, 0x32, 0x5f, 0x74, 0x28, 0x74, 0x68, 0x72, 0x65, 0x61
        /*009d*/ 	.byte	0x64, 0x49, 0x64, 0x78, 0x2e, 0x78, 0x29, 0x20, 0x2f, 0x20, 0x33, 0x32, 0x29, 0x20, 0x25, 0x20
        /*00ad*/ 	.byte	0x34, 0x29, 0x20, 0x3d, 0x3d, 0x20, 0x28, 0x28, 0x28, 0x74, 0x6d, 0x65, 0x6d, 0x5f, 0x61, 0x64
        /*00bd*/ 	.byte	0x64, 0x72, 0x20, 0x3e, 0x3e, 0x20, 0x31, 0x36, 0x29, 0x20, 0x2f, 0x20, 0x33, 0x32, 0x29, 0x20
        /*00cd*/ 	.byte	0x25, 0x20, 0x34, 0x29, 0x00
	.type		__unnamed_1,@object
	.size		__unnamed_1,(__unnamed_2 - __unnamed_1)
__unnamed_1:
        /*00d2*/ 	.byte	0x61, 0x75, 0x74, 0x6f, 0x20, 0x63, 0x75, 0x74, 0x65, 0x3a, 0x3a, 0x61, 0x73, 0x5f, 0x70, 0x6f
        /* <DEDUP_REMOVED lines=24> */
        /*0262*/ 	.byte	0x43, 0x3c, 0x34, 0x30, 0x39, 0x36, 0x3e, 0x3e, 0x3e, 0x3e, 0x5d, 0x00
	.type		__unnamed_2,@object
	.size		__unnamed_2,(.L_2 - __unnamed_2)
__unnamed_2:
        /* <DEDUP_REMOVED lines=42> */
        /*050e*/ 	.byte	0x3e, 0x3e, 0x5d, 0x00
.L_2:


//--------------------- .nv.shared._ZN7cutlass13device_kernelINS_4gemm6kernel13GemmUniversalIN4cute5tupleIJiiiiEEENS1_10collective13CollectiveMmaINS1_35MainloopSm100TmaUmmaWarpSpecializedILi8ELi2ELi4ENS5_IJNS4_1CILi2EEENSA_ILi1EEESC_EEEEENS5_IJNSA_ILi128EEENSA_ILi256EEENSA_ILi64EEEEEENS_10bfloat16_tENS5_IJlSC_lEEESJ_SK_NS4_8TiledMMAINS4_8MMA_AtomIJNS4_26SM100_MMA_F16BF16_2x1SM_SSISJ_SJ_fLi128ELi256ELNS4_4UMMA5MajorE0ELSP_0ELNSO_7ScaleInE0ELSQ_0EEEEEENS4_6LayoutINS5_IJSC_SC_SC_EEENS5_IJNSA_ILi0EEESV_SV_EEEEENS5_IJNS4_10UnderscoreESY_SY_EEEEENS4_18SM100_TMA_2SM_LOADENS4_14ComposedLayoutINS4_7SwizzleILi3ELi4ELi3EEENS4_18smem_ptr_flag_bitsILi16EEENST_INS5_IJNSA_ILi8EEESH_EEENS5_IJSH_SC_EEEEEEEvNS4_8identityES11_S1B_vS1C_EENS_8epilogue10collective18CollectiveEpilogueINS1E_23Sm100TmaWarpSpecializedILi4ELi2ELi32ELb1ELb0EEEJNS5_IJSH_SG_SH_EEENS5_IJNST_ISH_SC_EENST_INS5_IJNSA_ILi32EEESB_EEENS5_IJSC_SF_EEEEEEEESJ_SK_SJ_SK_NS1E_6fusion15FusionCallbacksIS1I_NS1Q_13LinCombEltActINS1E_6thread4ReLuESJ_fSJ_fLNS_15FloatRoundStyleE2EEES1J_S1P_JEEENS4_5SM1004TMEM4LOAD26SM100_TMEM_LOAD_32dp32b32xENS4_13SM90_TMA_LOADENS12_INS13_ILi2ELi4ELi3EEES16_NST_INS5_IJS17_S1L_EEENS5_IJS1L_SC_EEEEEEENS4_39AutoVectorizingCopyWithAssumedAlignmentILi128EEENS4_14SM90_TMA_STOREES27_S29_S29_EEEvvEEEEvNT_6ParamsE --------------------------
	.section	.nv.shared._ZN7cutlass13device_kernelINS_4gemm6kernel13GemmUniversalIN4cute5tupleIJiiiiEEENS1_10collective13CollectiveMmaINS1_35MainloopSm100TmaUmmaWarpSpecializedILi8ELi2ELi4ENS5_IJNS4_1CILi2EEENSA_ILi1EEESC_EEEEENS5_IJNSA_ILi128EEENSA_ILi256EEENSA_ILi64EEEEEENS_10bfloat16_tENS5_IJlSC_lEEESJ_SK_NS4_8TiledMMAINS4_8MMA_AtomIJNS4_26SM100_MMA_F16BF16_2x1SM_SSISJ_SJ_fLi128ELi256ELNS4_4UMMA5MajorE0ELSP_0ELNSO_7ScaleInE0ELSQ_0EEEEEENS4_6LayoutINS5_IJSC_SC_SC_EEENS5_IJNSA_ILi0EEESV_SV_EEEEENS5_IJNS4_10UnderscoreESY_SY_EEEEENS4_18SM100_TMA_2SM_LOADENS4_14ComposedLayoutINS4_7SwizzleILi3ELi4ELi3EEENS4_18smem_ptr_flag_bitsILi16EEENST_INS5_IJNSA_ILi8EEESH_EEENS5_IJSH_SC_EEEEEEEvNS4_8identityES11_S1B_vS1C_EENS_8epilogue10collective18CollectiveEpilogueINS1E_23Sm100TmaWarpSpecializedILi4ELi2ELi32ELb1ELb0EEEJNS5_IJSH_SG_SH_EEENS5_IJNST_ISH_SC_EENST_INS5_IJNSA_ILi32EEESB_EEENS5_IJSC_SF_EEEEEEEESJ_SK_SJ_SK_NS1E_6fusion15FusionCallbacksIS1I_NS1Q_13LinCombEltActINS1E_6thread4ReLuESJ_fSJ_fLNS_15FloatRoundStyleE2EEES1J_S1P_JEEENS4_5SM1004TMEM4LOAD26SM100_TMEM_LOAD_32dp32b32xENS4_13SM90_TMA_LOADENS12_INS13_ILi2ELi4ELi3EEES16_NST_INS5_IJS17_S1L_EEENS5_IJS1L_SC_EEEEEEENS4_39AutoVectorizingCopyWithAssumedAlignmentILi128EEENS4_14SM90_TMA_STOREES27_S29_S29_EEEvvEEEEvNT_6ParamsE,"aw",@nobits
	.sectionflags	@""
	.align	16
	.zero		1024


//--------------------- .nv.shared.reserved.0     --------------------------
	.section	.nv.shared.reserved.0,"aw",@nobits
	.weak		__nv_reservedSMEM_offset_0_alias
	.size		__nv_reservedSMEM_offset_0_alias, 0, 64
	.other		__nv_reservedSMEM_offset_0_alias,@"STO_CUDA_RESERVED_SHARED STV_DEFAULT"
__nv_reservedSMEM_offset_0_alias:
	.zero		0
.nv.shared.reserved.0:
	.zero		64
	.weak		__nv_reservedSMEM_tcgen05_partition
	.type		__nv_reservedSMEM_tcgen05_partition,@object
	.size		__nv_reservedSMEM_tcgen05_partition,(.L_0 - __nv_reservedSMEM_tcgen05_partition)
__nv_reservedSMEM_tcgen05_partition:
	.zero		32
.L_0:


//--------------------- .nv.global                --------------------------
	.section	.nv.global,"aw",@nobits
.nv.global:
	.type		_ZN39_INTERNAL_244f570e_4_k_cu_76343eef_29144cute1_E,@object
	.size		_ZN39_INTERNAL_244f570e_4_k_cu_76343eef_29144cute1_E,(_ZN39_INTERNAL_244f570e_4_k_cu_76343eef_29144cuda3std3__45__cpo6cbeginE - _ZN39_INTERNAL_244f570e_4_k_cu_76343eef_29144cute1_E)
_ZN39_INTERNAL_244f570e_4_k_cu_76343eef_29144cute1_E:
	.zero		1
	.type		_ZN39_INTERNAL_244f570e_4_k_cu_76343eef_29144cuda3std3__45__cpo6cbeginE,@object
	.size		_ZN39_INTERNAL_244f570e_4_k_cu_76343eef_29144cuda3std3__45__cpo6cbeginE,(_ZN39_INTERNAL_244f570e_4_k_cu_76343eef_29144cuda3std3__48in_placeE - _ZN39_INTERNAL_244f570e_4_k_cu_76343eef_29144cuda3std3__45__cpo6cbeginE)
_ZN39_INTERNAL_244f570e_4_k_cu_76343eef_29144cuda3std3__45__cpo6cbeginE:
	.zero		1
	.type		_ZN39_INTERNAL_244f570e_4_k_cu_76343eef_29144cuda3std3__48in_placeE,@object
	.size		_ZN39_INTERNAL_244f570e_4_k_cu_76343eef_29144cuda3std3__48in_placeE,(_ZN39_INTERNAL_244f570e_4_k_cu_76343eef_29144cuda3std6ranges3__45__cpo9iter_moveE - _ZN39_INTERNAL_244f570e_4_k_cu_76343eef_29144cuda3std3__48in_placeE)
_ZN39_INTERNAL_244f570e_4_k_cu_76343eef_29144cuda3std3__48in_placeE:
	.zero		1
	.type		_ZN39_INTERNAL_244f570e_4_k_cu_76343eef_29144cuda3std6ranges3__45__cpo9iter_moveE,@object
	.size		_ZN39_INTERNAL_244f570e_4_k_cu_76343eef_29144cuda3std6ranges3__45__cpo9iter_moveE,(_ZN39_INTERNAL_244f570e_4_k_cu_76343eef_29144cuda3std3__45__cpo5beginE - _ZN39_INTERNAL_244f570e_4_k_cu_76343eef_29144cuda3std6ranges3__45__cpo9iter_moveE)
_ZN39_INTERNAL_244f570e_4_k_cu_76343eef_29144cuda3std6ranges3__45__cpo9iter_moveE:
	.zero		1
	.type		_ZN39_INTERNAL_244f570e_4_k_cu_76343eef_29144cuda3std3__45__cpo5beginE,@object
	.size		_ZN39_INTERNAL_244f570e_4_k_cu_76343eef_29144cuda3std3__45__cpo5beginE,(_ZN39_INTERNAL_244f570e_4_k_cu_76343eef_29144cuda3std3__441_GLOBAL__N__244f570e_4_k_cu_76343eef_29146ignoreE - _ZN39_INTERNAL_244f570e_4_k_cu_76343eef_29144cuda3std3__45__cpo5beginE)
_ZN39_INTERNAL_244f570e_4_k_cu_76343eef_29144cuda3std3__45__cpo5beginE:
	.zero		1
	.type		_ZN39_INTERNAL_244f570e_4_k_cu_76343eef_29144cuda3std3__441_GLOBAL__N__244f570e_4_k_cu_76343eef_29146ignoreE,@object
	.size		_ZN39_INTERNAL_244f570e_4_k_cu_76343eef_29144cuda3std3__441_GLOBAL__N__244f570e_4_k_cu_76343eef_29146ignoreE,(_ZN39_INTERNAL_244f570e_4_k_cu_76343eef_29144cute7productE - _ZN39_INTERNAL_244f570e_4_k_cu_76343eef_29144cuda3std3__441_GLOBAL__N__244f570e_4_k_cu_76343eef_29146ignoreE)
_ZN39_INTERNAL_244f570e_4_k_cu_76343eef_29144cuda3std3__441_GLOBAL__N__244f570e_4_k_cu_76343eef_29146ignoreE:
	.zero		1
	.type		_ZN39_INTERNAL_244f570e_4_k_cu_76343eef_29144cute7productE,@object
	.size		_ZN39_INTERNAL_244f570e_4_k_cu_76343eef_29144cute7productE,(_ZN39_INTERNAL_244f570e_4_k_cu_76343eef_29144cuda3std3__45__cpo3endE - _ZN39_INTERNAL_244f570e_4_k_cu_76343eef_29144cute7productE)
_ZN39_INTERNAL_244f570e_4_k_cu_76343eef_29144cute7productE:
	.zero		1
	.type		_ZN39_INTERNAL_244f570e_4_k_cu_76343eef_29144cuda3std3__45__cpo3endE,@object
	.size		_ZN39_INTERNAL_244f570e_4_k_cu_76343eef_29144cuda3std3__45__cpo3endE,(_ZN39_INTERNAL_244f570e_4_k_cu_76343eef_29144cuda3std3__419piecewise_constructE - _ZN39_INTERNAL_244f570e_4_k_cu_76343eef_29144cuda3std3__45__cpo3endE)
_ZN39_INTERNAL_244f570e_4_k_cu_76343eef_29144cuda3std3__45__cpo3endE:
	.zero		1
	.type		_ZN39_INTERNAL_244f570e_4_k_cu_76343eef_29144cuda3std3__419piecewise_constructE,@object
	.size		_ZN39_INTERNAL_244f570e_4_k_cu_76343eef_29144cuda3std3__419piecewise_constructE,(_ZN39_INTERNAL_244f570e_4_k_cu_76343eef_29144cuda3std3__45__cpo4cendE - _ZN39_INTERNAL_244f570e_4_k_cu_76343eef_29144cuda3std3__419piecewise_constructE)
_ZN39_INTERNAL_244f570e_4_k_cu_76343eef_29144cuda3std3__419piecewise_constructE:
	.zero		1
	.type		_ZN39_INTERNAL_244f570e_4_k_cu_76343eef_29144cuda3std3__45__cpo4cendE,@object
	.size		_ZN39_INTERNAL_244f570e_4_k_cu_76343eef_29144cuda3std3__45__cpo4cendE,(_ZN39_INTERNAL_244f570e_4_k_cu_76343eef_29144cuda3std6ranges3__45__cpo4swapE - _ZN39_INTERNAL_244f570e_4_k_cu_76343eef_29144cuda3std3__45__cpo4cendE)
_ZN39_INTERNAL_244f570e_4_k_cu_76343eef_29144cuda3std3__45__cpo4cendE:
	.zero		1
	.type		_ZN39_INTERNAL_244f570e_4_k_cu_76343eef_29144cuda3std6ranges3__45__cpo4swapE,@object
	.size		_ZN39_INTERNAL_244f570e_4_k_cu_76343eef_29144cuda3std6ranges3__45__cpo4swapE,(.L_10 - _ZN39_INTERNAL_244f570e_4_k_cu_76343eef_29144cuda3std6ranges3__45__cpo4swapE)
_ZN39_INTERNAL_244f570e_4_k_cu_76343eef_29144cuda3std6ranges3__45__cpo4swapE:
	.zero		1
.L_10:


//--------------------- .nv.constant0._ZN7cutlass13device_kernelINS_4gemm6kernel13GemmUniversalIN4cute5tupleIJiiiiEEENS1_10collective13CollectiveMmaINS1_35MainloopSm100TmaUmmaWarpSpecializedILi8ELi2ELi4ENS5_IJNS4_1CILi2EEENSA_ILi1EEESC_EEEEENS5_IJNSA_ILi128EEENSA_ILi256EEENSA_ILi64EEEEEENS_10bfloat16_tENS5_IJlSC_lEEESJ_SK_NS4_8TiledMMAINS4_8MMA_AtomIJNS4_26SM100_MMA_F16BF16_2x1SM_SSISJ_SJ_fLi128ELi256ELNS4_4UMMA5MajorE0ELSP_0ELNSO_7ScaleInE0ELSQ_0EEEEEENS4_6LayoutINS5_IJSC_SC_SC_EEENS5_IJNSA_ILi0EEESV_SV_EEEEENS5_IJNS4_10UnderscoreESY_SY_EEEEENS4_18SM100_TMA_2SM_LOADENS4_14ComposedLayoutINS4_7SwizzleILi3ELi4ELi3EEENS4_18smem_ptr_flag_bitsILi16EEENST_INS5_IJNSA_ILi8EEESH_EEENS5_IJSH_SC_EEEEEEEvNS4_8identityES11_S1B_vS1C_EENS_8epilogue10collective18CollectiveEpilogueINS1E_23Sm100TmaWarpSpecializedILi4ELi2ELi32ELb1ELb0EEEJNS5_IJSH_SG_SH_EEENS5_IJNST_ISH_SC_EENST_INS5_IJNSA_ILi32EEESB_EEENS5_IJSC_SF_EEEEEEEESJ_SK_SJ_SK_NS1E_6fusion15FusionCallbacksIS1I_NS1Q_13LinCombEltActINS1E_6thread4ReLuESJ_fSJ_fLNS_15FloatRoundStyleE2EEES1J_S1P_JEEENS4_5SM1004TMEM4LOAD26SM100_TMEM_LOAD_32dp32b32xENS4_13SM90_TMA_LOADENS12_INS13_ILi2ELi4ELi3EEES16_NST_INS5_IJS17_S1L_EEENS5_IJS1L_SC_EEEEEEENS4_39AutoVectorizingCopyWithAssumedAlignmentILi128EEENS4_14SM90_TMA_STOREES27_S29_S29_EEEvvEEEEvNT_6ParamsE --------------------------
	.section	.nv.constant0._ZN7cutlass13device_kernelINS_4gemm6kernel13GemmUniversalIN4cute5tupleIJiiiiEEENS1_10collective13CollectiveMmaINS1_35MainloopSm100TmaUmmaWarpSpecializedILi8ELi2ELi4ENS5_IJNS4_1CILi2EEENSA_ILi1EEESC_EEEEENS5_IJNSA_ILi128EEENSA_ILi256EEENSA_ILi64EEEEEENS_10bfloat16_tENS5_IJlSC_lEEESJ_SK_NS4_8TiledMMAINS4_8MMA_AtomIJNS4_26SM100_MMA_F16BF16_2x1SM_SSISJ_SJ_fLi128ELi256ELNS4_4UMMA5MajorE0ELSP_0ELNSO_7ScaleInE0ELSQ_0EEEEEENS4_6LayoutINS5_IJSC_SC_SC_EEENS5_IJNSA_ILi0EEESV_SV_EEEEENS5_IJNS4_10UnderscoreESY_SY_EEEEENS4_18SM100_TMA_2SM_LOADENS4_14ComposedLayoutINS4_7SwizzleILi3ELi4ELi3EEENS4_18smem_ptr_flag_bitsILi16EEENST_INS5_IJNSA_ILi8EEESH_EEENS5_IJSH_SC_EEEEEEEvNS4_8identityES11_S1B_vS1C_EENS_8epilogue10collective18CollectiveEpilogueINS1E_23Sm100TmaWarpSpecializedILi4ELi2ELi32ELb1ELb0EEEJNS5_IJSH_SG_SH_EEENS5_IJNST_ISH_SC_EENST_INS5_IJNSA_ILi32EEESB_EEENS5_IJSC_SF_EEEEEEEESJ_SK_SJ_SK_NS1E_6fusion15FusionCallbacksIS1I_NS1Q_13LinCombEltActINS1E_6thread4ReLuESJ_fSJ_fLNS_15FloatRoundStyleE2EEES1J_S1P_JEEENS4_5SM1004TMEM4LOAD26SM100_TMEM_LOAD_32dp32b32xENS4_13SM90_TMA_LOADENS12_INS13_ILi2ELi4ELi3EEES16_NST_INS5_IJS17_S1L_EEENS5_IJS1L_SC_EEEEEEENS4_39AutoVectorizingCopyWithAssumedAlignmentILi128EEENS4_14SM90_TMA_STOREES27_S29_S29_EEEvvEEEEvNT_6ParamsE,"a",@progbits
	.sectionflags	@""
	.align	4
.nv.constant0._ZN7cutlass13device_kernelINS_4gemm6kernel13GemmUniversalIN4cute5tupleIJiiiiEEENS1_10collective13CollectiveMmaINS1_35MainloopSm100TmaUmmaWarpSpecializedILi8ELi2ELi4ENS5_IJNS4_1CILi2EEENSA_ILi1EEESC_EEEEENS5_IJNSA_ILi128EEENSA_ILi256EEENSA_ILi64EEEEEENS_10bfloat16_tENS5_IJlSC_lEEESJ_SK_NS4_8TiledMMAINS4_8MMA_AtomIJNS4_26SM100_MMA_F16BF16_2x1SM_SSISJ_SJ_fLi128ELi256ELNS4_4UMMA5MajorE0ELSP_0ELNSO_7ScaleInE0ELSQ_0EEEEEENS4_6LayoutINS5_IJSC_SC_SC_EEENS5_IJNSA_ILi0EEESV_SV_EEEEENS5_IJNS4_10UnderscoreESY_SY_EEEEENS4_18SM100_TMA_2SM_LOADENS4_14ComposedLayoutINS4_7SwizzleILi3ELi4ELi3EEENS4_18smem_ptr_flag_bitsILi16EEENST_INS5_IJNSA_ILi8EEESH_EEENS5_IJSH_SC_EEEEEEEvNS4_8identityES11_S1B_vS1C_EENS_8epilogue10collective18CollectiveEpilogueINS1E_23Sm100TmaWarpSpecializedILi4ELi2ELi32ELb1ELb0EEEJNS5_IJSH_SG_SH_EEENS5_IJNST_ISH_SC_EENST_INS5_IJNSA_ILi32EEESB_EEENS5_IJSC_SF_EEEEEEEESJ_SK_SJ_SK_NS1E_6fusion15FusionCallbacksIS1I_NS1Q_13LinCombEltActINS1E_6thread4ReLuESJ_fSJ_fLNS_15FloatRoundStyleE2EEES1J_S1P_JEEENS4_5SM1004TMEM4LOAD26SM100_TMEM_LOAD_32dp32b32xENS4_13SM90_TMA_LOADENS12_INS13_ILi2ELi4ELi3EEES16_NST_INS5_IJS17_S1L_EEENS5_IJS1L_SC_EEEEEEENS4_39AutoVectorizingCopyWithAssumedAlignmentILi128EEENS4_14SM90_TMA_STOREES27_S29_S29_EEEvvEEEEvNT_6ParamsE:
	.zero		2944


//--------------------- SYMBOLS --------------------------

	.type		.nv.reservedSmem.offset0,@object
	.size		.nv.reservedSmem.offset0,0x4
	.type		.nv.reservedSmem.cap,@object
	.size		.nv.reservedSmem.cap,0x4
	.type		__assertfail,@function
